	.headerflags	@"EF_CUDA_TEXMODE_UNIFIED EF_CUDA_64BIT_ADDRESS EF_CUDA_SM86 EF_CUDA_VIRTUAL_SM(EF_CUDA_SM86)"
	.elftype	@"ET_EXEC"


//--------------------- .nv.info                  --------------------------
	.section	.nv.info,"",@"SHT_CUDA_INFO"
	.align	4


	//----- nvinfo : EIATTR_REGCOUNT
	.align		4
        /*0000*/ 	.byte	0x04, 0x2f
        /*0002*/ 	.short	(.L_1 - .L_0)
	.align		4
.L_0:
        /*0004*/ 	.word	index@(triton_mm_plus_mm)
        /*0008*/ 	.word	0x000000fa


	//----- nvinfo : EIATTR_MAX_STACK_SIZE
	.align		4
.L_1:
        /*000c*/ 	.byte	0x04, 0x23
        /*000e*/ 	.short	(.L_3 - .L_2)
	.align		4
.L_2:
        /*0010*/ 	.word	index@(triton_mm_plus_mm)
        /*0014*/ 	.word	0x00000000


	//----- nvinfo : EIATTR_MIN_STACK_SIZE
	.align		4
.L_3:
        /*0018*/ 	.byte	0x04, 0x12
        /*001a*/ 	.short	(.L_5 - .L_4)
	.align		4
.L_4:
        /*001c*/ 	.word	index@(triton_mm_plus_mm)
        /*0020*/ 	.word	0x00000000


	//----- nvinfo : EIATTR_FRAME_SIZE
	.align		4
.L_5:
        /*0024*/ 	.byte	0x04, 0x11
        /*0026*/ 	.short	(.L_7 - .L_6)
	.align		4
.L_6:
        /*0028*/ 	.word	index@(triton_mm_plus_mm)
        /*002c*/ 	.word	0x00000000
.L_7:


//--------------------- .nv.info.triton_mm_plus_mm --------------------------
	.section	.nv.info.triton_mm_plus_mm,"",@"SHT_CUDA_INFO"
	.align	4


	//----- nvinfo : EIATTR_CUDA_API_VERSION
	.align		4
        /*0000*/ 	.byte	0x04, 0x37
        /*0002*/ 	.short	(.L_9 - .L_8)
.L_8:
        /*0004*/ 	.word	0x0000007b


	//----- nvinfo : EIATTR_SW2861232_WAR
	.align		4
.L_9:
        /*0008*/ 	.byte	0x01, 0x35
	.zero		2


	//----- nvinfo : EIATTR_PARAM_CBANK
	.align		4
        /*000c*/ 	.byte	0x04, 0x0a
        /*000e*/ 	.short	(.L_11 - .L_10)
	.align		4
.L_10:
        /*0010*/ 	.word	index@(.nv.constant0.triton_mm_plus_mm)
        /*0014*/ 	.short	0x0160
        /*0016*/ 	.short	0x002c


	//----- nvinfo : EIATTR_CBANK_PARAM_SIZE
	.align		4
.L_11:
        /*0018*/ 	.byte	0x03, 0x19
        /*001a*/ 	.short	0x002c


	//----- nvinfo : EIATTR_KPARAM_INFO
	.align		4
        /*001c*/ 	.byte	0x04, 0x17
        /*001e*/ 	.short	(.L_13 - .L_12)
.L_12:
        /*0020*/ 	.word	0x00000000
        /*0024*/ 	.short	0x0005
        /*0026*/ 	.short	0x0028
        /*0028*/ 	.byte	0x00, 0xf0, 0x11, 0x00


	//----- nvinfo : EIATTR_KPARAM_INFO
	.align		4
.L_13:
        /*002c*/ 	.byte	0x04, 0x17
        /*002e*/ 	.short	(.L_15 - .L_14)
.L_14:
        /*0030*/ 	.word	0x00000000
        /*0034*/ 	.short	0x0004
        /*0036*/ 	.short	0x0020
        /*0038*/ 	.byte	0x00, 0xf0, 0x21, 0x00


	//----- nvinfo : EIATTR_KPARAM_INFO
	.align		4
.L_15:
        /*003c*/ 	.byte	0x04, 0x17
        /*003e*/ 	.short	(.L_17 - .L_16)
.L_16:
        /*0040*/ 	.word	0x00000000
        /*0044*/ 	.short	0x0003
        /*0046*/ 	.short	0x0018
        /*0048*/ 	.byte	0x00, 0xf0, 0x21, 0x00


	//----- nvinfo : EIATTR_KPARAM_INFO
	.align		4
.L_17:
        /*004c*/ 	.byte	0x04, 0x17
        /*004e*/ 	.short	(.L_19 - .L_18)
.L_18:
        /*0050*/ 	.word	0x00000000
        /*0054*/ 	.short	0x0002
        /*0056*/ 	.short	0x0010
        /*0058*/ 	.byte	0x00, 0xf0, 0x21, 0x00


	//----- nvinfo : EIATTR_KPARAM_INFO
	.align		4
.L_19:
        /*005c*/ 	.byte	0x04, 0x17
        /*005e*/ 	.short	(.L_21 - .L_20)
.L_20:
        /*0060*/ 	.word	0x00000000
        /*0064*/ 	.short	0x0001
        /*0066*/ 	.short	0x0008
        /*0068*/ 	.byte	0x00, 0xf0, 0x21, 0x00


	//----- nvinfo : EIATTR_KPARAM_INFO
	.align		4
.L_21:
        /*006c*/ 	.byte	0x04, 0x17
        /*006e*/ 	.short	(.L_23 - .L_22)
.L_22:
        /*0070*/ 	.word	0x00000000
        /*0074*/ 	.short	0x0000
        /*0076*/ 	.short	0x0000
        /*0078*/ 	.byte	0x00, 0xf0, 0x21, 0x00


	//----- nvinfo : EIATTR_MAXREG_COUNT
	.align		4
.L_23:
        /*007c*/ 	.byte	0x03, 0x1b
        /*007e*/ 	.short	0x00ff


	//----- nvinfo : EIATTR_EXIT_INSTR_OFFSETS
	.align		4
        /*0080*/ 	.byte	0x04, 0x1c
        /*0082*/ 	.short	(.L_25 - .L_24)


	//   ....[0]....
.L_24:
        /*0084*/ 	.word	0x00000020


	//   ....[1]....
        /*0088*/ 	.word	0x00012fd0


	//   ....[2]....
        /*008c*/ 	.word	0x00013000


	//----- nvinfo : EIATTR_MAX_THREADS
	.align		4
.L_25:
        /*0090*/ 	.byte	0x04, 0x05
        /*0092*/ 	.short	(.L_27 - .L_26)
.L_26:
        /*0094*/ 	.word	0x00000100
        /*0098*/ 	.word	0x00000001
        /*009c*/ 	.word	0x00000001
.L_27:


//--------------------- .nv.rel.action            --------------------------
	.section	.nv.rel.action,"",@"SHT_CUDA_RELOCINFO"
	.align	8
	.sectionentsize	8
        /*0000*/ 	.byte	0x73, 0x00, 0x00, 0x00, 0x00, 0x00, 0x00, 0x00, 0x00, 0x00, 0x00, 0x11, 0x25, 0x00, 0x05, 0x36


//--------------------- .nv.constant0.triton_mm_plus_mm --------------------------
	.section	.nv.constant0.triton_mm_plus_mm,"a",@progbits
	.align	4
.nv.constant0.triton_mm_plus_mm:
	.zero		396


//--------------------- .text.triton_mm_plus_mm   --------------------------
	.section	.text.triton_mm_plus_mm,"ax",@progbits
	.sectionflags	@"SHF_BARRIERS=1"
	.sectioninfo	@"SHI_REGISTERS=250"
	.align	128
        .global         triton_mm_plus_mm
        .type           triton_mm_plus_mm,@function
        .size           triton_mm_plus_mm,(.L_x_5 - triton_mm_plus_mm)
        .other          triton_mm_plus_mm,@"STO_CUDA_ENTRY STV_DEFAULT"
triton_mm_plus_mm:
.text.triton_mm_plus_mm:
[----:B------:R-:W-:-:S02]  /*0000*/  MOV R1, c[0x0][0x28] ;  /* 0x00000a0000017a02 */ /* 0x000fc40000000f00 */
[----:B------:R-:W-:-:S13]  /*0010*/  ISETP.NE.AND P0, PT, RZ, c[0x0][0x188], PT ;  /* 0x00006200ff007a0c */ /* 0x000fda0003f05270 */
[----:B------:R-:W-:Y:S05]  /*0020*/  @!P0 EXIT ;  /* 0x000000000000894d */ /* 0x000fea0003800000 */
[----:B------:R-:W0:Y:S01]  /*0030*/  S2R R13, SR_CTAID.X ;  /* 0x00000000000d7919 */ /* 0x000e220000002500 */
[----:B------:R-:W-:Y:S01]  /*0040*/  MOV R0, c[0x0][0x188] ;  /* 0x0000620000007a02 */ /* 0x000fe20000000f00 */
[----:B------:R-:W-:Y:S01]  /*0050*/  CS2R R118, SRZ ;  /* 0x0000000000767805 */ /* 0x000fe2000001ff00 */
[----:B------:R-:W-:Y:S01]  /*0060*/  IABS R18, c[0x0][0x188] ;  /* 0x0000620000127a13 */ /* 0x000fe20000000000 */
[----:B------:R-:W1:Y:S01]  /*0070*/  S2R R24, SR_TID.X ;  /* 0x0000000000187919 */ /* 0x000e620000002100 */
[----:B------:R-:W-:Y:S01]  /*0080*/  IADD3 R0, R0, 0x7f, RZ ;  /* 0x0000007f00007810 */ /* 0x000fe20007ffe0ff */
[----:B------:R-:W-:Y:S01]  /*0090*/  CS2R R112, SRZ ;  /* 0x0000000000707805 */ /* 0x000fe2000001ff00 */
[----:B------:R-:W-:Y:S01]  /*00a0*/  MOV R131, RZ ;  /* 0x000000ff00837202 */ /* 0x000fe20000000f00 */
[----:B------:R-:W-:Y:S01]  /*00b0*/  CS2R R110, SRZ ;  /* 0x00000000006e7805 */ /* 0x000fe2000001ff00 */
[----:B------:R-:W-:Y:S01]  /*00c0*/  SHF.R.S32.HI R3, RZ, 0x1f, R0 ;  /* 0x0000001fff037819 */ /* 0x000fe20000011400 */
[----:B------:R-:W-:Y:S01]  /*00d0*/  CS2R R108, SRZ ;  /* 0x00000000006c7805 */ /* 0x000fe2000001ff00 */
[----:B------:R-:W-:Y:S01]  /*00e0*/  MOV R133, RZ ;  /* 0x000000ff00857202 */ /* 0x000fe20000000f00 */
[----:B------:R-:W-:Y:S01]  /*00f0*/  CS2R R94, SRZ ;  /* 0x00000000005e7805 */ /* 0x000fe2000001ff00 */
[----:B------:R-:W-:Y:S01]  /*0100*/  LEA.HI R3, R3, R0, RZ, 0x7 ;  /* 0x0000000003037211 */ /* 0x000fe200078f38ff */
[----:B------:R-:W-:Y:S01]  /*0110*/  CS2R R98, SRZ ;  /* 0x0000000000627805 */ /* 0x000fe2000001ff00 */
[----:B------:R-:W-:Y:S01]  /*0120*/  MOV R137, RZ ;  /* 0x000000ff00897202 */ /* 0x000fe20000000f00 */
        /* <DEDUP_REMOVED lines=9> */
[----:B0-----:R-:W-:Y:S01]  /*01c0*/  SHF.R.S32.HI R2, RZ, 0x1f, R13 ;  /* 0x0000001fff027819 */ /* 0x001fe2000001140d */
[----:B------:R-:W-:Y:S01]  /*01d0*/  CS2R R72, SRZ ;  /* 0x0000000000487805 */ /* 0x000fe2000001ff00 */
[-C--:B------:R-:W-:Y:S01]  /*01e0*/  IABS R8, R13.reuse ;  /* 0x0000000d00087213 */ /* 0x080fe20000000000 */
[----:B------:R-:W-:Y:S01]  /*01f0*/  CS2R R86, SRZ ;  /* 0x0000000000567805 */ /* 0x000fe2000001ff00 */
[----:B------:R-:W-:Y:S01]  /*0200*/  LEA.HI R2, R2, R13, RZ, 0x3 ;  /* 0x0000000d02027211 */ /* 0x000fe200078f18ff */
[----:B------:R-:W-:Y:S01]  /*0210*/  CS2R R88, SRZ ;  /* 0x0000000000587805 */ /* 0x000fe2000001ff00 */
[----:B------:R-:W-:Y:S01]  /*0220*/  ISETP.GE.AND P1, PT, R13, RZ, PT ;  /* 0x000000ff0d00720c */ /* 0x000fe20003f26270 */
[----:B------:R-:W-:Y:S01]  /*0230*/  CS2R R84, SRZ ;  /* 0x0000000000547805 */ /* 0x000fe2000001ff00 */
[----:B------:R-:W-:Y:S01]  /*0240*/  LOP3.LUT R0, R2, 0xfffffff8, RZ, 0xc0, !PT ;  /* 0xfffffff802007812 */ /* 0x000fe200078ec0ff */
[----:B------:R-:W-:Y:S01]  /*0250*/  CS2R R36, SRZ ;  /* 0x0000000000247805 */ /* 0x000fe2000001ff00 */
[----:B-1----:R-:W-:Y:S01]  /*0260*/  SHF.L.U32 R12, R24, 0x2, RZ ;  /* 0x00000002180c7819 */ /* 0x002fe200000006ff */
[----:B------:R-:W-:Y:S01]  /*0270*/  CS2R R38, SRZ ;  /* 0x0000000000267805 */ /* 0x000fe2000001ff00 */
[----:B------:R-:W-:Y:S01]  /*0280*/  LEA.HI.SX32 R3, R3, -R0, 0x19 ;  /* 0x8000000003037211 */ /* 0x000fe200078fcaff */
[----:B------:R-:W-:Y:S01]  /*0290*/  CS2R R60, SRZ ;  /* 0x00000000003c7805 */ /* 0x000fe2000001ff00 */
[----:B------:R-:W-:Y:S01]  /*02a0*/  LOP3.LUT R14, R12, 0x1c, RZ, 0xc0, !PT ;  /* 0x0000001c0c0e7812 */ /* 0x000fe200078ec0ff */
[----:B------:R-:W-:Y:S01]  /*02b0*/  CS2R R62, SRZ ;  /* 0x00000000003e7805 */ /* 0x000fe2000001ff00 */
[----:B------:R-:W-:Y:S01]  /*02c0*/  IMNMX R5, R3, 0x8, PT ;  /* 0x0000000803057817 */ /* 0x000fe20003800200 */
[----:B------:R-:W-:Y:S01]  /*02d0*/  CS2R R32, SRZ ;  /* 0x0000000000207805 */ /* 0x000fe2000001ff00 */
[----:B------:R-:W-:Y:S01]  /*02e0*/  MOV R127, RZ ;  /* 0x000000ff007f7202 */ /* 0x000fe20000000f00 */
[----:B------:R-:W-:Y:S01]  /*02f0*/  CS2R R34, SRZ ;  /* 0x0000000000227805 */ /* 0x000fe2000001ff00 */
[-C--:B------:R-:W-:Y:S01]  /*0300*/  IABS R21, R5.reuse ;  /* 0x0000000500157213 */ /* 0x080fe20000000000 */
[----:B------:R-:W-:Y:S01]  /*0310*/  CS2R R64, SRZ ;  /* 0x0000000000407805 */ /* 0x000fe2000001ff00 */
[----:B------:R-:W-:Y:S01]  /*0320*/  IABS R9, R5 ;  /* 0x0000000500097213 */ /* 0x000fe20000000000 */
[----:B------:R-:W-:Y:S01]  /*0330*/  CS2R R66, SRZ ;  /* 0x0000000000427805 */ /* 0x000fe2000001ff00 */
[----:B------:R-:W0:Y:S01]  /*0340*/  I2F.RP R4, R21 ;  /* 0x0000001500047306 */ /* 0x000e220000209400 */
[----:B------:R-:W-:-:S02]  /*0350*/  MOV R115, RZ ;  /* 0x000000ff00737202 */ /* 0x000fc40000000f00 */
[----:B------:R-:W-:Y:S02]  /*0360*/  IADD3 R15, RZ, -R9, RZ ;  /* 0x80000009ff0f7210 */ /* 0x000fe40007ffe0ff */
[----:B------:R-:W-:Y:S02]  /*0370*/  LOP3.LUT R9, RZ, R5, RZ, 0x33, !PT ;  /* 0x00000005ff097212 */ /* 0x000fe400078e33ff */
[----:B------:R-:W-:Y:S02]  /*0380*/  MOV R117, RZ ;  /* 0x000000ff00757202 */ /* 0x000fe40000000f00 */
[----:B------:R-:W-:Y:S02]  /*0390*/  MOV R105, RZ ;  /* 0x000000ff00697202 */ /* 0x000fe40000000f00 */
[----:B------:R-:W-:Y:S02]  /*03a0*/  MOV R107, RZ ;  /* 0x000000ff006b7202 */ /* 0x000fe40000000f00 */
[----:B------:R-:W-:-:S02]  /*03b0*/  MOV R103, RZ ;  /* 0x000000ff00677202 */ /* 0x000fc40000000f00 */
[----:B------:R-:W-:Y:S01]  /*03c0*/  MOV R101, RZ ;  /* 0x000000ff00657202 */ /* 0x000fe20000000f00 */
[----:B0-----:R-:W0:Y:S01]  /*03d0*/  MUFU.RCP R4, R4 ;  /* 0x0000000400047308 */ /* 0x001e220000001000 */
[----:B------:R-:W-:Y:S02]  /*03e0*/  MOV R97, RZ ;  /* 0x000000ff00617202 */ /* 0x000fe40000000f00 */
[----:B------:R-:W-:Y:S02]  /*03f0*/  MOV R121, RZ ;  /* 0x000000ff00797202 */ /* 0x000fe40000000f00 */
[----:B0-----:R-:W-:-:S03]  /*0400*/  IADD3 R2, R4, 0xffffffe, RZ ;  /* 0x0ffffffe04027810 */ /* 0x001fc60007ffe0ff */
[----:B------:R-:W0:Y:S08]  /*0410*/  I2F.RP R4, R18 ;  /* 0x0000001200047306 */ /* 0x000e300000209400 */
[----:B------:R1:W2:Y:S08]  /*0420*/  F2I.FTZ.U32.TRUNC.NTZ R3, R2 ;  /* 0x0000000200037305 */ /* 0x0002b0000021f000 */
[----:B0-----:R-:W0:Y:S01]  /*0430*/  MUFU.RCP R4, R4 ;  /* 0x0000000400047308 */ /* 0x001e220000001000 */
[----:B-1----:R-:W-:-:S02]  /*0440*/  MOV R2, RZ ;  /* 0x000000ff00027202 */ /* 0x002fc40000000f00 */
[----:B--2---:R-:W-:-:S05]  /*0450*/  IADD3 R6, RZ, -R3, RZ ;  /* 0x80000003ff067210 */ /* 0x004fca0007ffe0ff */
[----:B------:R-:W-:-:S04]  /*0460*/  IMAD R7, R6, R21, RZ ;  /* 0x0000001506077224 */ /* 0x000fc800078e02ff */
[----:B------:R-:W-:Y:S01]  /*0470*/  IMAD.HI.U32 R6, R3, R7, R2 ;  /* 0x0000000703067227 */ /* 0x000fe200078e0002 */
[----:B------:R-:W-:Y:S02]  /*0480*/  MOV R3, R8 ;  /* 0x0000000800037202 */ /* 0x000fe40000000f00 */
[----:B------:R-:W-:-:S03]  /*0490*/  IADD3 R8, -R0, R13, RZ ;  /* 0x0000000d00087210 */ /* 0x000fc60007ffe1ff */
[----:B------:R-:W-:-:S04]  /*04a0*/  IMAD.HI.U32 R2, R6, R3, RZ ;  /* 0x0000000306027227 */ /* 0x000fc800078e00ff */
[----:B------:R-:W-:Y:S01]  /*04b0*/  IMAD R2, R2, R15, R3 ;  /* 0x0000000f02027224 */ /* 0x000fe200078e0203 */
[----:B0-----:R-:W-:Y:S02]  /*04c0*/  IADD3 R3, R4, 0xffffffe, RZ ;  /* 0x0ffffffe04037810 */ /* 0x001fe40007ffe0ff */
[----:B------:R-:W-:Y:S02]  /*04d0*/  SHF.R.U32.HI R4, RZ, 0x3, R24 ;  /* 0x00000003ff047819 */ /* 0x000fe40000011618 */
[----:B------:R-:W-:Y:S02]  /*04e0*/  ISETP.GT.U32.AND P0, PT, R21, R2, PT ;  /* 0x000000021500720c */ /* 0x000fe40003f04070 */
[----:B------:R-:W0:Y:S01]  /*04f0*/  F2I.FTZ.U32.TRUNC.NTZ R3, R3 ;  /* 0x0000000300037305 */ /* 0x000e22000021f000 */
[----:B------:R-:W-:-:S10]  /*0500*/  SGXT.U32 R4, R4, 0x5 ;  /* 0x000000050404781a */ /* 0x000fd40000000000 */
[----:B------:R-:W-:-:S04]  /*0510*/  @!P0 IADD3 R2, R2, -R21, RZ ;  /* 0x8000001502028210 */ /* 0x000fc80007ffe0ff */
[----:B------:R-:W-:Y:S02]  /*0520*/  ISETP.GT.U32.AND P0, PT, R21, R2, PT ;  /* 0x000000021500720c */ /* 0x000fe40003f04070 */
[----:B0-----:R-:W-:-:S11]  /*0530*/  IADD3 R17, RZ, -R3, RZ ;  /* 0x80000003ff117210 */ /* 0x001fd60007ffe0ff */
[----:B------:R-:W-:Y:S02]  /*0540*/  @!P0 IADD3 R2, R2, -R21, RZ ;  /* 0x8000001502028210 */ /* 0x000fe40007ffe0ff */
[----:B------:R-:W-:Y:S02]  /*0550*/  ISETP.NE.AND P0, PT, R5, RZ, PT ;  /* 0x000000ff0500720c */ /* 0x000fe40003f05270 */
[----:B------:R-:W-:Y:S02]  /*0560*/  @!P1 IADD3 R2, -R2, RZ, RZ ;  /* 0x000000ff02029210 */ /* 0x000fe40007ffe1ff */
[----:B------:R-:W-:Y:S02]  /*0570*/  LOP3.LUT R5, R8, R5, RZ, 0x3c, !PT ;  /* 0x0000000508057212 */ /* 0x000fe400078e3cff */
[----:B------:R-:W-:Y:S02]  /*0580*/  SEL R7, R9, R2, !P0 ;  /* 0x0000000209077207 */ /* 0x000fe40004000000 */
[----:B------:R-:W-:-:S02]  /*0590*/  MOV R2, RZ ;  /* 0x000000ff00027202 */ /* 0x000fc40000000f00 */
[----:B------:R-:W-:Y:S02]  /*05a0*/  IADD3 R7, R0, R7, RZ ;  /* 0x0000000700077210 */ /* 0x000fe40007ffe0ff */
[----:B------:R-:W-:Y:S02]  /*05b0*/  IABS R0, R8 ;  /* 0x0000000800007213 */ /* 0x000fe40000000000 */
[----:B------:R-:W-:Y:S01]  /*05c0*/  SHF.L.U32 R11, R7, 0x7, RZ ;  /* 0x00000007070b7819 */ /* 0x000fe200000006ff */
[----:B------:R-:W-:-:S03]  /*05d0*/  IMAD R7, R17, R18, RZ ;  /* 0x0000001211077224 */ /* 0x000fc600078e02ff */
[----:B------:R-:W-:Y:S01]  /*05e0*/  LOP3.LUT R20, R11, R4, RZ, 0xfc, !PT ;  /* 0x000000040b147212 */ /* 0x000fe200078efcff */
[----:B------:R-:W-:Y:S01]  /*05f0*/  IMAD.HI.U32 R2, R3, R7, R2 ;  /* 0x0000000703027227 */ /* 0x000fe200078e0002 */
[----:B------:R-:W-:Y:S02]  /*0600*/  MOV R3, R0 ;  /* 0x0000000000037202 */ /* 0x000fe40000000f00 */
[----:B------:R-:W-:Y:S02]  /*0610*/  IABS R13, R20 ;  /* 0x00000014000d7213 */ /* 0x000fe40000000000 */
[C-C-:B------:R-:W-:Y:S01]  /*0620*/  LOP3.LUT R22, R11.reuse, 0x20, R4.reuse, 0xfe, !PT ;  /* 0x000000200b167812 */ /* 0x140fe200078efe04 */
[----:B------:R-:W-:Y:S01]  /*0630*/  IMAD.HI.U32 R10, R6, R3, RZ ;  /* 0x00000003060a7227 */ /* 0x000fe200078e00ff */
[----:B------:R-:W-:Y:S02]  /*0640*/  LOP3.LUT R25, R11, 0x40, R4, 0xfe, !PT ;  /* 0x000000400b197812 */ /* 0x000fe400078efe04 */
[----:B------:R-:W-:Y:S01]  /*0650*/  IABS R17, R22 ;  /* 0x0000001600117213 */ /* 0x000fe20000000000 */
[----:B------:R-:W-:Y:S01]  /*0660*/  IMAD.HI.U32 R0, R2, R13, RZ ;  /* 0x0000000d02007227 */ /* 0x000fe200078e00ff */
[----:B------:R-:W-:-:S02]  /*0670*/  IABS R19, R25 ;  /* 0x0000001900137213 */ /* 0x000fc40000000000 */
[----:B------:R-:W-:Y:S01]  /*0680*/  LOP3.LUT R26, R11, 0x60, R4, 0xfe, !PT ;  /* 0x000000600b1a7812 */ /* 0x000fe200078efe04 */
[----:B------:R-:W-:Y:S01]  /*0690*/  IMAD R6, R10, R15, R3 ;  /* 0x0000000f0a067224 */ /* 0x000fe200078e0203 */
[----:B------:R-:W-:Y:S01]  /*06a0*/  IADD3 R7, -R0, RZ, RZ ;  /* 0x000000ff00077210 */ /* 0x000fe20007ffe1ff */
[C---:B------:R-:W-:Y:S01]  /*06b0*/  IMAD.HI.U32 R0, R2.reuse, R17, RZ ;  /* 0x0000001102007227 */ /* 0x040fe200078e00ff */
[----:B------:R-:W-:Y:S02]  /*06c0*/  IABS R23, R26 ;  /* 0x0000001a00177213 */ /* 0x000fe40000000000 */
[----:B------:R-:W-:Y:S01]  /*06d0*/  ISETP.GT.U32.AND P3, PT, R21, R6, PT ;  /* 0x000000061500720c */ /* 0x000fe20003f64070 */
[----:B------:R-:W-:Y:S01]  /*06e0*/  IMAD.HI.U32 R3, R2, R19, RZ ;  /* 0x0000001302037227 */ /* 0x000fe200078e00ff */
[----:B------:R-:W-:-:S03]  /*06f0*/  IADD3 R0, -R0, RZ, RZ ;  /* 0x000000ff00007210 */ /* 0x000fc60007ffe1ff */
[----:B------:R-:W-:Y:S01]  /*0700*/  IMAD R13, R18, R7, R13 ;  /* 0x00000007120d7224 */ /* 0x000fe200078e020d */
[----:B------:R-:W-:Y:S01]  /*0710*/  IADD3 R3, -R3, RZ, RZ ;  /* 0x000000ff03037210 */ /* 0x000fe20007ffe1ff */
[----:B------:R-:W-:Y:S01]  /*0720*/  IMAD.HI.U32 R2, R2, R23, RZ ;  /* 0x0000001702027227 */ /* 0x000fe200078e00ff */
[----:B------:R-:W-:Y:S02]  /*0730*/  LOP3.LUT R7, R4, 0x60, RZ, 0xfc, !PT ;  /* 0x0000006004077812 */ /* 0x000fe400078efcff */
[C---:B------:R-:W-:Y:S01]  /*0740*/  ISETP.GT.U32.AND P1, PT, R18.reuse, R13, PT ;  /* 0x0000000d1200720c */ /* 0x040fe20003f24070 */
[----:B------:R-:W-:Y:S01]  /*0750*/  IMAD R15, R18, R0, R17 ;  /* 0x00000000120f7224 */ /* 0x000fe200078e0211 */
[----:B------:R-:W-:Y:S01]  /*0760*/  IADD3 R2, -R2, RZ, RZ ;  /* 0x000000ff02027210 */ /* 0x000fe20007ffe1ff */
[----:B------:R-:W-:Y:S01]  /*0770*/  IMAD R16, R18, R3, R19 ;  /* 0x0000000312107224 */ /* 0x000fe200078e0213 */
[----:B------:R-:W-:Y:S02]  /*0780*/  @!P3 IADD3 R6, R6, -R21, RZ ;  /* 0x800000150606b210 */ /* 0x000fe40007ffe0ff */
[C---:B------:R-:W-:Y:S01]  /*0790*/  ISETP.GT.U32.AND P5, PT, R18.reuse, R15, PT ;  /* 0x0000000f1200720c */ /* 0x040fe20003fa4070 */
[C---:B------:R-:W-:Y:S01]  /*07a0*/  IMAD R17, R18.reuse, R2, R23 ;  /* 0x0000000212117224 */ /* 0x040fe200078e0217 */
[----:B------:R-:W-:-:S02]  /*07b0*/  ISETP.GT.U32.AND P2, PT, R18, R16, PT ;  /* 0x000000101200720c */ /* 0x000fc40003f44070 */
[----:B------:R-:W-:Y:S02]  /*07c0*/  @!P3 IADD3 R10, R10, 0x1, RZ ;  /* 0x000000010a0ab810 */ /* 0x000fe40007ffe0ff */
[----:B------:R-:W-:Y:S02]  /*07d0*/  ISETP.GT.U32.AND P4, PT, R18, R17, PT ;  /* 0x000000111200720c */ /* 0x000fe40003f84070 */
[-C--:B------:R-:W-:Y:S02]  /*07e0*/  @!P1 IADD3 R13, R13, -R18.reuse, RZ ;  /* 0x800000120d0d9210 */ /* 0x080fe40007ffe0ff */
[----:B------:R-:W-:Y:S02]  /*07f0*/  ISETP.GE.U32.AND P6, PT, R6, R21, PT ;  /* 0x000000150600720c */ /* 0x000fe40003fc6070 */
[----:B------:R-:W-:Y:S02]  /*0800*/  ISETP.GT.U32.AND P1, PT, R18, R13, PT ;  /* 0x0000000d1200720c */ /* 0x000fe40003f24070 */
[----:B------:R-:W-:-:S02]  /*0810*/  @!P5 IADD3 R15, R15, -R18, RZ ;  /* 0x800000120f0fd210 */ /* 0x000fc40007ffe0ff */
[----:B------:R-:W-:Y:S02]  /*0820*/  @!P2 IADD3 R16, R16, -R18, RZ ;  /* 0x800000121010a210 */ /* 0x000fe40007ffe0ff */
[C---:B------:R-:W-:Y:S02]  /*0830*/  ISETP.GT.U32.AND P2, PT, R18.reuse, R15, PT ;  /* 0x0000000f1200720c */ /* 0x040fe40003f44070 */
[C---:B------:R-:W-:Y:S02]  /*0840*/  ISETP.GT.U32.AND P3, PT, R18.reuse, R16, PT ;  /* 0x000000101200720c */ /* 0x040fe40003f64070 */
[----:B------:R-:W-:Y:S02]  /*0850*/  @!P4 IADD3 R17, R17, -R18, RZ ;  /* 0x800000121111c210 */ /* 0x000fe40007ffe0ff */
[----:B------:R-:W-:Y:S02]  /*0860*/  ISETP.GE.AND P4, PT, R5, RZ, PT ;  /* 0x000000ff0500720c */ /* 0x000fe40003f86270 */
[----:B------:R-:W-:-:S02]  /*0870*/  ISETP.GT.U32.AND P5, PT, R18, R17, PT ;  /* 0x000000111200720c */ /* 0x000fc40003fa4070 */
[-C--:B------:R-:W-:Y:S02]  /*0880*/  @!P1 IADD3 R13, R13, -R18.reuse, RZ ;  /* 0x800000120d0d9210 */ /* 0x080fe40007ffe0ff */
[----:B------:R-:W-:Y:S02]  /*0890*/  @P6 IADD3 R10, R10, 0x1, RZ ;  /* 0x000000010a0a6810 */ /* 0x000fe40007ffe0ff */
[----:B------:R-:W-:Y:S02]  /*08a0*/  ISETP.GE.AND P1, PT, R22, RZ, PT ;  /* 0x000000ff1600720c */ /* 0x000fe40003f26270 */
[-C--:B------:R-:W-:Y:S02]  /*08b0*/  @!P2 IADD3 R15, R15, -R18.reuse, RZ ;  /* 0x800000120f0fa210 */ /* 0x080fe40007ffe0ff */
[----:B------:R-:W-:Y:S02]  /*08c0*/  @!P3 IADD3 R16, R16, -R18, RZ ;  /* 0x800000121010b210 */ /* 0x000fe40007ffe0ff */
[----:B------:R-:W-:-:S02]  /*08d0*/  ISETP.GE.AND P6, PT, R20, RZ, PT ;  /* 0x000000ff1400720c */ /* 0x000fc40003fc6270 */
[----:B------:R-:W-:Y:S02]  /*08e0*/  ISETP.GE.AND P2, PT, R25, RZ, PT ;  /* 0x000000ff1900720c */ /* 0x000fe40003f46270 */
[----:B------:R-:W-:Y:S02]  /*08f0*/  ISETP.GE.AND P3, PT, R26, RZ, PT ;  /* 0x000000ff1a00720c */ /* 0x000fe40003f66270 */
[----:B------:R-:W-:Y:S01]  /*0900*/  @!P5 IADD3 R17, R17, -R18, RZ ;  /* 0x800000121111d210 */ /* 0x000fe20007ffe0ff */
[----:B------:R-:W-:Y:S01]  /*0910*/  CS2R R26, SRZ ;  /* 0x00000000001a7805 */ /* 0x000fe2000001ff00 */
[----:B------:R-:W-:Y:S02]  /*0920*/  @!P4 IADD3 R10, -R10, RZ, RZ ;  /* 0x000000ff0a0ac210 */ /* 0x000fe40007ffe1ff */
[----:B------:R-:W-:Y:S02]  /*0930*/  @!P1 IADD3 R15, -R15, RZ, RZ ;  /* 0x000000ff0f0f9210 */ /* 0x000fe40007ffe1ff */
[----:B------:R-:W-:-:S02]  /*0940*/  SHF.L.U32 R19, R14, 0x2, RZ ;  /* 0x000000020e137819 */ /* 0x000fc400000006ff */
[----:B------:R-:W-:Y:S02]  /*0950*/  @!P6 IADD3 R13, -R13, RZ, RZ ;  /* 0x000000ff0d0de210 */ /* 0x000fe40007ffe1ff */
[----:B------:R-:W-:Y:S02]  /*0960*/  @!P2 IADD3 R16, -R16, RZ, RZ ;  /* 0x000000ff1010a210 */ /* 0x000fe40007ffe1ff */
[----:B------:R-:W-:Y:S02]  /*0970*/  @!P3 IADD3 R17, -R17, RZ, RZ ;  /* 0x000000ff1111b210 */ /* 0x000fe40007ffe1ff */
[----:B------:R-:W-:Y:S02]  /*0980*/  MOV R21, 0x4 ;  /* 0x0000000400157802 */ /* 0x000fe40000000f00 */
[----:B------:R-:W-:Y:S02]  /*0990*/  SEL R8, R9, R10, !P0 ;  /* 0x0000000a09087207 */ /* 0x000fe40004000000 */
[----:B------:R-:W-:-:S02]  /*09a0*/  LEA R18, R15, R14, 0x7 ;  /* 0x0000000e0f127211 */ /* 0x000fc400078e38ff */
[C---:B------:R-:W-:Y:S02]  /*09b0*/  LOP3.LUT R0, R4.reuse, 0x20, RZ, 0xfc, !PT ;  /* 0x0000002004007812 */ /* 0x040fe400078efcff */
[----:B------:R-:W-:Y:S02]  /*09c0*/  LOP3.LUT R2, R4, 0x40, RZ, 0xfc, !PT ;  /* 0x0000004004027812 */ /* 0x000fe400078efcff */
[-C--:B------:R-:W-:Y:S02]  /*09d0*/  LEA R5, R13, R14.reuse, 0x7 ;  /* 0x0000000e0d057211 */ /* 0x080fe400078e38ff */
[-C--:B------:R-:W-:Y:S02]  /*09e0*/  LEA R10, R16, R14.reuse, 0x7 ;  /* 0x0000000e100a7211 */ /* 0x080fe400078e38ff */
[----:B------:R-:W-:Y:S01]  /*09f0*/  LEA R20, R17, R14, 0x7 ;  /* 0x0000000e11147211 */ /* 0x000fe200078e38ff */
[----:B------:R-:W-:Y:S01]  /*0a00*/  IMAD.WIDE R22, R5, R21, c[0x0][0x160] ;  /* 0x0000580005167625 */ /* 0x000fe200078e0215 */
[----:B------:R-:W-:-:S02]  /*0a10*/  LOP3.LUT R9, R11, 0x7c, R12, 0xf8, !PT ;  /* 0x0000007c0b097812 */ /* 0x000fc400078ef80c */
[----:B------:R-:W-:Y:S01]  /*0a20*/  LEA R3, R4, R19, 0x7 ;  /* 0x0000001304037211 */ /* 0x000fe200078e38ff */
[----:B------:R-:W-:Y:S01]  /*0a30*/  IMAD.WIDE R12, R18, R21, c[0x0][0x160] ;  /* 0x00005800120c7625 */ /* 0x000fe200078e0215 */
[----:B------:R-:W-:Y:S02]  /*0a40*/  SHF.L.U32 R11, R24, 0x4, RZ ;  /* 0x00000004180b7819 */ /* 0x000fe400000006ff */
[----:B------:R-:W-:Y:S01]  /*0a50*/  LEA R4, R7, R19, 0x7 ;  /* 0x0000001307047211 */ /* 0x000fe200078e38ff */
[----:B------:R-:W-:Y:S01]  /*0a60*/  IMAD.WIDE.U32 R6, R14, R21, c[0x0][0x168] ;  /* 0x00005a000e067625 */ /* 0x000fe200078e0015 */
[-C--:B------:R-:W-:Y:S02]  /*0a70*/  LEA R0, R0, R19.reuse, 0x7 ;  /* 0x0000001300007211 */ /* 0x080fe400078e38ff */
[----:B------:R-:W-:Y:S01]  /*0a80*/  LEA R2, R2, R19, 0x7 ;  /* 0x0000001302027211 */ /* 0x000fe200078e38ff */
[----:B------:R-:W-:Y:S01]  /*0a90*/  IMAD.WIDE R14, R10, R21, c[0x0][0x160] ;  /* 0x000058000a0e7625 */ /* 0x000fe200078e0215 */
[----:B------:R-:W-:-:S02]  /*0aa0*/  MOV R25, 0xffffffe0 ;  /* 0xffffffe000197802 */ /* 0x000fc40000000f00 */
[----:B------:R-:W-:Y:S01]  /*0ab0*/  LOP3.LUT R11, R11, 0x3e00, RZ, 0xc0, !PT ;  /* 0x00003e000b0b7812 */ /* 0x000fe200078ec0ff */
[----:B------:R-:W-:-:S04]  /*0ac0*/  IMAD.WIDE R16, R20, R21, c[0x0][0x160] ;  /* 0x0000580014107625 */ /* 0x000fc800078e0215 */
[----:B------:R-:W-:-:S04]  /*0ad0*/  IMAD.WIDE R18, R18, R21, c[0x0][0x170] ;  /* 0x00005c0012127625 */ /* 0x000fc800078e0215 */
[----:B------:R-:W-:-:S04]  /*0ae0*/  IMAD.WIDE R20, R20, R21, c[0x0][0x170] ;  /* 0x00005c0014147625 */ /* 0x000fc800078e0215 */
.L_x_1:
[----:B------:R-:W-:Y:S02]  /*0af0*/  ULDC.64 UR4, c[0x0][0x118] ;  /* 0x0000460000047ab9 */ /* 0x000fe40000000a00 */
[----:B------:R0:W2:Y:S04]  /*0b00*/  LDG.E.128 R40, [R22.64] ;  /* 0x0000000416287981 */ /* 0x0000a8000c1e1d00 */
[----:B------:R1:W3:Y:S04]  /*0b10*/  LDG.E.128 R52, [R12.64] ;  /* 0x000000040c347981 */ /* 0x0002e8000c1e1d00 */
[----:B------:R4:W5:Y:S04]  /*0b20*/  LDG.E.128 R56, [R14.64] ;  /* 0x000000040e387981 */ /* 0x000968000c1e1d00 */
[----:B------:R0:W5:Y:S04]  /*0b30*/  LDG.E.128 R68, [R16.64] ;  /* 0x0000000410447981 */ /* 0x000168000c1e1d00 */
[----:B------:R-:W-:Y:S06]  /*0b40*/  BAR.SYNC 0x0 ;  /* 0x0000000000007b1d */ /* 0x000fec0000000000 */
[----:B------:R4:W5:Y:S01]  /*0b50*/  LDG.E.128 R76, [R6.64] ;  /* 0x00000004064c7981 */ /* 0x000962000c1e1d00 */
[----:B------:R-:W-:-:S02]  /*0b60*/  IADD3 R25, R25, 0x20, RZ ;  /* 0x0000002019197810 */ /* 0x000fc40007ffe0ff */
[----:B0-----:R-:W-:Y:S01]  /*0b70*/  IADD3 R22, P1, R22, 0x80, RZ ;  /* 0x0000008016167810 */ /* 0x001fe20007f3e0ff */
[----:B------:R-:W0:Y:S01]  /*0b80*/  S2R R24, SR_TID.X ;  /* 0x0000000000187919 */ /* 0x000e220000002100 */
[----:B-1----:R-:W-:Y:S02]  /*0b90*/  IADD3 R12, P2, R12, 0x80, RZ ;  /* 0x000000800c0c7810 */ /* 0x002fe40007f5e0ff */
[----:B----4-:R-:W-:Y:S02]  /*0ba0*/  IADD3 R14, P3, R14, 0x80, RZ ;  /* 0x000000800e0e7810 */ /* 0x010fe40007f7e0ff */
[----:B------:R-:W-:Y:S02]  /*0bb0*/  IADD3 R16, P4, R16, 0x80, RZ ;  /* 0x0000008010107810 */ /* 0x000fe40007f9e0ff */
[----:B------:R-:W-:Y:S02]  /*0bc0*/  IADD3 R6, P0, R6, 0x80, RZ ;  /* 0x0000008006067810 */ /* 0x000fe40007f1e0ff */
[----:B------:R-:W-:-:S02]  /*0bd0*/  IADD3.X R23, RZ, R23, RZ, P1, !PT ;  /* 0x00000017ff177210 */ /* 0x000fc40000ffe4ff */
[----:B------:R-:W-:Y:S02]  /*0be0*/  IADD3.X R7, RZ, R7, RZ, P0, !PT ;  /* 0x00000007ff077210 */ /* 0x000fe400007fe4ff */
[----:B------:R-:W-:Y:S02]  /*0bf0*/  ISETP.GE.U32.AND P0, PT, R25, 0x60, PT ;  /* 0x000000601900780c */ /* 0x000fe40003f06070 */
[----:B------:R-:W-:Y:S02]  /*0c00*/  IADD3.X R13, RZ, R13, RZ, P2, !PT ;  /* 0x0000000dff0d7210 */ /* 0x000fe400017fe4ff */
[----:B------:R-:W-:Y:S02]  /*0c10*/  IADD3.X R15, RZ, R15, RZ, P3, !PT ;  /* 0x0000000fff0f7210 */ /* 0x000fe40001ffe4ff */
[----:B------:R-:W-:Y:S02]  /*0c20*/  IADD3.X R17, RZ, R17, RZ, P4, !PT ;  /* 0x00000011ff117210 */ /* 0x000fe400027fe4ff */
[----:B0-----:R-:W-:-:S04]  /*0c30*/  LOP3.LUT R24, R24, 0x1f, RZ, 0xc0, !PT ;  /* 0x0000001f18187812 */ /* 0x001fc800078ec0ff */
[----:B------:R-:W-:Y:S01]  /*0c40*/  LEA R24, R24, 0x4000, 0x9 ;  /* 0x0000400018187811 */ /* 0x000fe200078e48ff */
[----:B--2---:R-:W-:Y:S04]  /*0c50*/  STS.128 [R3], R40 ;  /* 0x0000002803007388 */ /* 0x004fe80000000c00 */
[----:B---3--:R-:W-:Y:S04]  /*0c60*/  STS.128 [R0], R52 ;  /* 0x0000003400007388 */ /* 0x008fe80000000c00 */
[----:B-----5:R-:W-:Y:S04]  /*0c70*/  STS.128 [R2], R56 ;  /* 0x0000003802007388 */ /* 0x020fe80000000c00 */
[----:B------:R-:W-:Y:S04]  /*0c80*/  STS.128 [R4], R68 ;  /* 0x0000004404007388 */ /* 0x000fe80000000c00 */
[----:B------:R-:W-:Y:S04]  /*0c90*/  STS.128 [R3+0x4000], R76 ;  /* 0x0040004c03007388 */ /* 0x000fe80000000c00 */
[----:B------:R-:W-:Y:S04]  /*0ca0*/  STS.128 [R0+0x4000], R76 ;  /* 0x0040004c00007388 */ /* 0x000fe80000000c00 */
[----:B------:R-:W-:Y:S04]  /*0cb0*/  STS.128 [R2+0x4000], R76 ;  /* 0x0040004c02007388 */ /* 0x000fe80000000c00 */
[----:B------:R-:W-:Y:S04]  /*0cc0*/  STS.128 [R4+0x4000], R76 ;  /* 0x0040004c04007388 */ /* 0x000fe80000000c00 */
[----:B------:R-:W-:Y:S06]  /*0cd0*/  BAR.SYNC 0x0 ;  /* 0x0000000000007b1d */ /* 0x000fec0000000000 */
[----:B------:R-:W-:Y:S04]  /*0ce0*/  LDS.128 R28, [R11] ;  /* 0x000000000b1c7984 */ /* 0x000fe80000000c00 */
[----:B------:R-:W0:Y:S04]  /*0cf0*/  LDS.128 R44, [R24+0x80] ;  /* 0x00008000182c7984 */ /* 0x000e280000000c00 */
[----:B------:R-:W1:Y:S04]  /*0d00*/  LDS.128 R48, [R24+0x100] ;  /* 0x0001000018307984 */ /* 0x000e680000000c00 */
[----:B------:R-:W2:Y:S04]  /*0d10*/  LDS.128 R52, [R24] ;  /* 0x0000000018347984 */ /* 0x000ea80000000c00 */
[----:B------:R-:W3:Y:S04]  /*0d20*/  LDS.128 R56, [R24+0x180] ;  /* 0x0001800018387984 */ /* 0x000ee80000000c00 */
[----:B------:R-:W4:Y:S04]  /*0d30*/  LDS.128 R68, [R11+0x80] ;  /* 0x000080000b447984 */ /* 0x000f280000000c00 */
[----:B------:R-:W5:Y:S01]  /*0d40*/  LDS.128 R40, [R11+0x100] ;  /* 0x000100000b287984 */ /* 0x000f620000000c00 */
[C---:B0-----:R-:W-:Y:S01]  /*0d50*/  FFMA R76, R28.reuse, R44, R131 ;  /* 0x0000002c1c4c7223 */ /* 0x041fe20000000083 */
[C---:B-1----:R-:W-:Y:S01]  /*0d60*/  FFMA R118, R28.reuse, R48, R118 ;  /* 0x000000301c767223 */ /* 0x042fe20000000076 */
[----:B--2---:R-:W-:-:S03]  /*0d70*/  FFMA R36, R28, R52, R36 ;  /* 0x000000341c247223 */ /* 0x004fc60000000024 */
[C---:B------:R-:W-:Y:S01]  /*0d80*/  FFMA R131, R29.reuse, R49, R118 ;  /* 0x000000311d837223 */ /* 0x040fe20000000076 */
[----:B---3--:R-:W-:Y:S01]  /*0d90*/  FFMA R28, R28, R56, R133 ;  /* 0x000000381c1c7223 */ /* 0x008fe20000000085 */
[C---:B------:R-:W-:Y:S01]  /*0da0*/  FFMA R133, R29.reuse, R45, R76 ;  /* 0x0000002d1d857223 */ /* 0x040fe2000000004c */
[C---:B------:R-:W-:Y:S01]  /*0db0*/  FFMA R135, R29.reuse, R53, R36 ;  /* 0x000000351d877223 */ /* 0x040fe20000000024 */
[----:B------:R-:W0:Y:S01]  /*0dc0*/  LDS.128 R76, [R11+0x180] ;  /* 0x000180000b4c7984 */ /* 0x000e220000000c00 */
[----:B------:R-:W-:Y:S01]  /*0dd0*/  FFMA R29, R29, R57, R28 ;  /* 0x000000391d1d7223 */ /* 0x000fe2000000001c */
[C---:B------:R-:W-:Y:S01]  /*0de0*/  FFMA R36, R30.reuse, R46, R133 ;  /* 0x0000002e1e247223 */ /* 0x040fe20000000085 */
[C---:B------:R-:W-:Y:S01]  /*0df0*/  FFMA R28, R30.reuse, R54, R135 ;  /* 0x000000361e1c7223 */ /* 0x040fe20000000087 */
[C---:B------:R-:W-:Y:S01]  /*0e00*/  FFMA R96, R30.reuse, R50, R131 ;  /* 0x000000321e607223 */ /* 0x040fe20000000083 */
[----:B------:R-:W-:Y:S01]  /*0e10*/  FFMA R30, R30, R58, R29 ;  /* 0x0000003a1e1e7223 */ /* 0x000fe2000000001d */
[C---:B----4-:R-:W-:Y:S01]  /*0e20*/  FFMA R110, R68.reuse, R56, R110 ;  /* 0x00000038446e7223 */ /* 0x050fe2000000006e */
[C---:B------:R-:W-:Y:S01]  /*0e30*/  FFMA R135, R31.reuse, R55, R28 ;  /* 0x000000371f877223 */ /* 0x040fe2000000001c */
[C---:B------:R-:W-:Y:S01]  /*0e40*/  FFMA R28, R68.reuse, R48, R119 ;  /* 0x00000030441c7223 */ /* 0x040fe20000000077 */
[C---:B------:R-:W-:Y:S01]  /*0e50*/  FFMA R112, R68.reuse, R44, R112 ;  /* 0x0000002c44707223 */ /* 0x040fe20000000070 */
[----:B------:R-:W-:Y:S01]  /*0e60*/  FFMA R68, R68, R52, R37 ;  /* 0x0000003444447223 */ /* 0x000fe20000000025 */
[----:B------:R-:W-:Y:S01]  /*0e70*/  FFMA R131, R31, R47, R36 ;  /* 0x0000002f1f837223 */ /* 0x000fe20000000024 */
[----:B------:R-:W-:Y:S01]  /*0e80*/  FFMA R119, R69, R49, R28 ;  /* 0x0000003145777223 */ /* 0x000fe2000000001c */
[C---:B------:R-:W-:Y:S01]  /*0e90*/  FFMA R133, R31.reuse, R51, R96 ;  /* 0x000000331f857223 */ /* 0x040fe20000000060 */
[----:B------:R-:W-:Y:S01]  /*0ea0*/  FFMA R145, R31, R59, R30 ;  /* 0x0000003b1f917223 */ /* 0x000fe2000000001e */
[C---:B------:R-:W-:Y:S01]  /*0eb0*/  FFMA R37, R69.reuse, R57, R110 ;  /* 0x0000003945257223 */ /* 0x040fe2000000006e */
[C---:B------:R-:W-:Y:S01]  /*0ec0*/  FFMA R139, R69.reuse, R45, R112 ;  /* 0x0000002d458b7223 */ /* 0x040fe20000000070 */
[----:B------:R-:W1:Y:S01]  /*0ed0*/  LDS.128 R28, [R11+0x1080] ;  /* 0x001080000b1c7984 */ /* 0x000e620000000c00 */
[----:B------:R-:W-:Y:S01]  /*0ee0*/  FFMA R69, R69, R53, R68 ;  /* 0x0000003545457223 */ /* 0x000fe20000000044 */
[C---:B------:R-:W-:Y:S01]  /*0ef0*/  FFMA R68, R70.reuse, R50, R119 ;  /* 0x0000003246447223 */ /* 0x040fe20000000077 */
[C---:B------:R-:W-:Y:S01]  /*0f00*/  FFMA R96, R70.reuse, R58, R37 ;  /* 0x0000003a46607223 */ /* 0x040fe20000000025 */
[C---:B------:R-:W-:Y:S01]  /*0f10*/  FFMA R36, R70.reuse, R46, R139 ;  /* 0x0000002e46247223 */ /* 0x040fe2000000008b */
[----:B------:R-:W-:Y:S01]  /*0f20*/  FFMA R70, R70, R54, R69 ;  /* 0x0000003646467223 */ /* 0x000fe20000000045 */
[C---:B------:R-:W-:Y:S01]  /*0f30*/  FFMA R141, R71.reuse, R51, R68 ;  /* 0x00000033478d7223 */ /* 0x040fe20000000044 */
[C---:B-----5:R-:W-:Y:S01]  /*0f40*/  FFMA R68, R40.reuse, R56, R111 ;  /* 0x0000003828447223 */ /* 0x060fe2000000006f */
[C---:B------:R-:W-:Y:S01]  /*0f50*/  FFMA R143, R71.reuse, R47, R36 ;  /* 0x0000002f478f7223 */ /* 0x040fe20000000024 */
[C---:B------:R-:W-:Y:S01]  /*0f60*/  FFMA R139, R71.reuse, R59, R96 ;  /* 0x0000003b478b7223 */ /* 0x040fe20000000060 */
[----:B------:R-:W-:Y:S01]  /*0f70*/  FFMA R153, R71, R55, R70 ;  /* 0x0000003747997223 */ /* 0x000fe20000000046 */
[C---:B------:R-:W-:Y:S01]  /*0f80*/  FFMA R108, R40.reuse, R48, R108 ;  /* 0x00000030286c7223 */ /* 0x040fe2000000006c */
[C---:B------:R-:W-:Y:S01]  /*0f90*/  FFMA R36, R40.reuse, R44, R113 ;  /* 0x0000002c28247223 */ /* 0x040fe20000000071 */
[C---:B------:R-:W-:Y:S01]  /*0fa0*/  FFMA R37, R41.reuse, R57, R68 ;  /* 0x0000003929257223 */ /* 0x040fe20000000044 */
[----:B------:R-:W-:Y:S01]  /*0fb0*/  FFMA R38, R40, R52, R38 ;  /* 0x0000003428267223 */ /* 0x000fe20000000026 */
[----:B------:R-:W2:Y:S01]  /*0fc0*/  LDS.128 R68, [R11+0x1100] ;  /* 0x001100000b447984 */ /* 0x000ea20000000c00 */
[C---:B------:R-:W-:Y:S01]  /*0fd0*/  FFMA R111, R41.reuse, R49, R108 ;  /* 0x00000031296f7223 */ /* 0x040fe2000000006c */
[C---:B------:R-:W-:Y:S01]  /*0fe0*/  FFMA R113, R41.reuse, R45, R36 ;  /* 0x0000002d29717223 */ /* 0x040fe20000000024 */
[C---:B------:R-:W-:Y:S01]  /*0ff0*/  FFMA R40, R42.reuse, R58, R37 ;  /* 0x0000003a2a287223 */ /* 0x040fe20000000025 */
[----:B------:R-:W-:Y:S01]  /*1000*/  FFMA R41, R41, R53, R38 ;  /* 0x0000003529297223 */ /* 0x000fe20000000026 */
[C---:B------:R-:W-:Y:S01]  /*1010*/  FFMA R38, R42.reuse, R50, R111 ;  /* 0x000000322a267223 */ /* 0x040fe2000000006f */
[C---:B------:R-:W-:Y:S01]  /*1020*/  FFMA R36, R42.reuse, R46, R113 ;  /* 0x0000002e2a247223 */ /* 0x040fe20000000071 */
[C---:B------:R-:W-:Y:S01]  /*1030*/  FFMA R147, R43.reuse, R59, R40 ;  /* 0x0000003b2b937223 */ /* 0x040fe20000000028 */
[----:B------:R-:W-:Y:S01]  /*1040*/  FFMA R42, R42, R54, R41 ;  /* 0x000000362a2a7223 */ /* 0x000fe20000000029 */
[C---:B0-----:R-:W-:Y:S01]  /*1050*/  FFMA R40, R76.reuse, R56, R155 ;  /* 0x000000384c287223 */ /* 0x041fe2000000009b */
[C---:B------:R-:W-:Y:S01]  /*1060*/  FFMA R149, R43.reuse, R51, R38 ;  /* 0x000000332b957223 */ /* 0x040fe20000000026 */
[C---:B------:R-:W-:Y:S01]  /*1070*/  FFMA R151, R43.reuse, R47, R36 ;  /* 0x0000002f2b977223 */ /* 0x040fe20000000024 */
[----:B------:R-:W-:Y:S01]  /*1080*/  FFMA R191, R43, R55, R42 ;  /* 0x000000372bbf7223 */ /* 0x000fe2000000002a */
[C---:B------:R-:W-:Y:S01]  /*1090*/  FFMA R37, R77.reuse, R57, R40 ;  /* 0x000000394d257223 */ /* 0x040fe20000000028 */
[C---:B------:R-:W-:Y:S01]  /*10a0*/  FFMA R38, R76.reuse, R48, R109 ;  /* 0x000000304c267223 */ /* 0x040fe2000000006d */
[C---:B------:R-:W-:Y:S01]  /*10b0*/  FFMA R36, R76.reuse, R44, R137 ;  /* 0x0000002c4c247223 */ /* 0x040fe20000000089 */
[----:B------:R-:W0:Y:S01]  /*10c0*/  LDS.128 R40, [R11+0x1180] ;  /* 0x001180000b287984 */ /* 0x000e220000000c00 */
[----:B------:R-:W-:Y:S01]  /*10d0*/  FFMA R76, R76, R52, R39 ;  /* 0x000000344c4c7223 */ /* 0x000fe20000000027 */
[C---:B------:R-:W-:Y:S01]  /*10e0*/  FFMA R39, R77.reuse, R49, R38 ;  /* 0x000000314d277223 */ /* 0x040fe20000000026 */
[----:B------:R-:W-:-:S02]  /*10f0*/  FFMA R109, R77, R45, R36 ;  /* 0x0000002d4d6d7223 */ /* 0x000fc40000000024 */
[----:B------:R-:W-:Y:S01]  /*1100*/  FFMA R77, R77, R53, R76 ;  /* 0x000000354d4d7223 */ /* 0x000fe2000000004c */
[C---:B------:R-:W-:Y:S01]  /*1110*/  FFMA R38, R78.reuse, R50, R39 ;  /* 0x000000324e267223 */ /* 0x040fe20000000027 */
[C---:B------:R-:W-:Y:S01]  /*1120*/  FFMA R36, R78.reuse, R46, R109 ;  /* 0x0000002e4e247223 */ /* 0x040fe2000000006d */
[----:B------:R-:W-:Y:S01]  /*1130*/  FFMA R76, R78, R58, R37 ;  /* 0x0000003a4e4c7223 */ /* 0x000fe20000000025 */
[C---:B-1----:R-:W-:Y:S01]  /*1140*/  FFMA R94, R28.reuse, R44, R94 ;  /* 0x0000002c1c5e7223 */ /* 0x042fe2000000005e */
[C---:B------:R-:W-:Y:S01]  /*1150*/  FFMA R173, R79.reuse, R51, R38 ;  /* 0x000000334fad7223 */ /* 0x040fe20000000026 */
[----:B------:R-:W-:Y:S01]  /*1160*/  FFMA R175, R79, R47, R36 ;  /* 0x0000002f4faf7223 */ /* 0x000fe20000000024 */
[C---:B------:R-:W-:Y:S01]  /*1170*/  FFMA R38, R28.reuse, R52, R61 ;  /* 0x000000341c267223 */ /* 0x040fe2000000003d */
[----:B------:R-:W-:Y:S01]  /*1180*/  FFMA R36, R28, R48, R27 ;  /* 0x000000301c247223 */ /* 0x000fe2000000001b */
[----:B------:R-:W-:Y:S01]  /*1190*/  FFMA R78, R78, R54, R77 ;  /* 0x000000364e4e7223 */ /* 0x000fe2000000004d */
[----:B------:R-:W-:Y:S01]  /*11a0*/  FFMA R28, R28, R56, R98 ;  /* 0x000000381c1c7223 */ /* 0x000fe20000000062 */
[C---:B------:R-:W-:Y:S01]  /*11b0*/  FFMA R27, R29.reuse, R53, R38 ;  /* 0x000000351d1b7223 */ /* 0x040fe20000000026 */
[C---:B------:R-:W-:Y:S01]  /*11c0*/  FFMA R77, R29.reuse, R49, R36 ;  /* 0x000000311d4d7223 */ /* 0x040fe20000000024 */
[C---:B------:R-:W-:Y:S01]  /*11d0*/  FFMA R61, R29.reuse, R45, R94 ;  /* 0x0000002d1d3d7223 */ /* 0x040fe2000000005e */
[----:B------:R-:W1:Y:S01]  /*11e0*/  LDS.128 R36, [R11+0x2000] ;  /* 0x002000000b247984 */ /* 0x000e620000000c00 */
[----:B------:R-:W-:Y:S01]  /*11f0*/  FFMA R29, R29, R57, R28 ;  /* 0x000000391d1d7223 */ /* 0x000fe2000000001c */
[C---:B------:R-:W-:Y:S01]  /*1200*/  FFMA R28, R30.reuse, R50, R77 ;  /* 0x000000321e1c7223 */ /* 0x040fe2000000004d */
[C---:B------:R-:W-:Y:S01]  /*1210*/  FFMA R171, R79.reuse, R59, R76 ;  /* 0x0000003b4fab7223 */ /* 0x040fe2000000004c */
[----:B------:R-:W-:Y:S01]  /*1220*/  FFMA R187, R79, R55, R78 ;  /* 0x000000374fbb7223 */ /* 0x000fe2000000004e */
[C---:B------:R-:W-:Y:S01]  /*1230*/  FFMA R78, R30.reuse, R54, R27 ;  /* 0x000000361e4e7223 */ /* 0x040fe2000000001b */
[----:B------:R-:W-:Y:S01]  /*1240*/  FFMA R183, R31, R51, R28 ;  /* 0x000000331fb77223 */ /* 0x000fe2000000001c */
[----:B------:R-:W-:Y:S01]  /*1250*/  FFMA R76, R30, R46, R61 ;  /* 0x0000002e1e4c7223 */ /* 0x000fe2000000003d */
[C---:B--2---:R-:W-:Y:S01]  /*1260*/  FFMA R62, R68.reuse, R52, R62 ;  /* 0x00000034443e7223 */ /* 0x044fe2000000003e */
[C---:B------:R-:W-:Y:S01]  /*1270*/  FFMA R28, R68.reuse, R44, R95 ;  /* 0x0000002c441c7223 */ /* 0x040fe2000000005f */
[----:B------:R-:W-:Y:S01]  /*1280*/  FFMA R92, R68, R48, R92 ;  /* 0x00000030445c7223 */ /* 0x000fe2000000005c */
[----:B------:R-:W-:Y:S01]  /*1290*/  FFMA R30, R30, R58, R29 ;  /* 0x0000003a1e1e7223 */ /* 0x000fe2000000001d */
[----:B------:R-:W-:Y:S01]  /*12a0*/  FFMA R68, R68, R56, R99 ;  /* 0x0000003844447223 */ /* 0x000fe20000000063 */
[C---:B------:R-:W-:Y:S01]  /*12b0*/  FFMA R27, R69.reuse, R53, R62 ;  /* 0x00000035451b7223 */ /* 0x040fe2000000003e */
[C---:B------:R-:W-:Y:S01]  /*12c0*/  FFMA R61, R69.reuse, R45, R28 ;  /* 0x0000002d453d7223 */ /* 0x040fe2000000001c */
[C---:B------:R-:W-:Y:S01]  /*12d0*/  FFMA R77, R69.reuse, R49, R92 ;  /* 0x00000031454d7223 */ /* 0x040fe2000000005c */
[----:B------:R-:W-:Y:S01]  /*12e0*/  FFMA R69, R69, R57, R68 ;  /* 0x0000003945457223 */ /* 0x000fe20000000044 */
[C---:B------:R-:W-:Y:S01]  /*12f0*/  FFMA R179, R31.reuse, R55, R78 ;  /* 0x000000371fb37223 */ /* 0x040fe2000000004e */
[C---:B------:R-:W-:Y:S01]  /*1300*/  FFMA R181, R31.reuse, R47, R76 ;  /* 0x0000002f1fb57223 */ /* 0x040fe2000000004c */
[----:B------:R-:W-:Y:S01]  /*1310*/  FFMA R189, R31, R59, R30 ;  /* 0x0000003b1fbd7223 */ /* 0x000fe2000000001e */
[C---:B------:R-:W-:Y:S01]  /*1320*/  FFMA R76, R70.reuse, R54, R27 ;  /* 0x00000036464c7223 */ /* 0x040fe2000000001b */
[----:B------:R-:W2:Y:S01]  /*1330*/  LDS.128 R28, [R11+0x2080] ;  /* 0x002080000b1c7984 */ /* 0x000ea20000000c00 */
[C---:B------:R-:W-:Y:S01]  /*1340*/  FFMA R68, R70.reuse, R46, R61 ;  /* 0x0000002e46447223 */ /* 0x040fe2000000003d */
[C---:B------:R-:W-:Y:S01]  /*1350*/  FFMA R62, R70.reuse, R50, R77 ;  /* 0x00000032463e7223 */ /* 0x040fe2000000004d */
[----:B------:R-:W-:Y:S01]  /*1360*/  FFMA R70, R70, R58, R69 ;  /* 0x0000003a46467223 */ /* 0x000fe20000000045 */
[C---:B------:R-:W-:Y:S01]  /*1370*/  FFMA R185, R71.reuse, R55, R76 ;  /* 0x0000003747b97223 */ /* 0x040fe2000000004c */
[C---:B------:R-:W-:Y:S01]  /*1380*/  FFMA R219, R71.reuse, R47, R68 ;  /* 0x0000002f47db7223 */ /* 0x040fe20000000044 */
[C---:B0-----:R-:W-:Y:S01]  /*1390*/  FFMA R68, R40.reuse, R44, R129 ;  /* 0x0000002c28447223 */ /* 0x041fe20000000081 */
[C---:B------:R-:W-:Y:S01]  /*13a0*/  FFMA R223, R71.reuse, R59, R70 ;  /* 0x0000003b47df7223 */ /* 0x040fe20000000046 */
[C---:B------:R-:W-:Y:S01]  /*13b0*/  FFMA R70, R40.reuse, R52, R63 ;  /* 0x0000003428467223 */ /* 0x040fe2000000003f */
[----:B------:R-:W-:Y:S01]  /*13c0*/  FFMA R221, R71, R51, R62 ;  /* 0x0000003347dd7223 */ /* 0x000fe2000000003e */
[C---:B------:R-:W-:Y:S01]  /*13d0*/  FFMA R61, R41.reuse, R45, R68 ;  /* 0x0000002d293d7223 */ /* 0x040fe20000000044 */
[C---:B------:R-:W-:Y:S01]  /*13e0*/  FFMA R62, R40.reuse, R48, R93 ;  /* 0x00000030283e7223 */ /* 0x040fe2000000005d */
[C---:B------:R-:W-:Y:S01]  /*13f0*/  FFMA R27, R41.reuse, R53, R70 ;  /* 0x00000035291b7223 */ /* 0x040fe20000000046 */
[----:B------:R-:W-:Y:S01]  /*1400*/  FFMA R40, R40, R56, R127 ;  /* 0x0000003828287223 */ /* 0x000fe2000000007f */
[----:B------:R-:W0:Y:S01]  /*1410*/  LDS.128 R68, [R11+0x2100] ;  /* 0x002100000b447984 */ /* 0x000e220000000c00 */
[C---:B------:R-:W-:Y:S01]  /*1420*/  FFMA R63, R41.reuse, R49, R62 ;  /* 0x00000031293f7223 */ /* 0x040fe2000000003e */
[C---:B------:R-:W-:Y:S01]  /*1430*/  FFMA R76, R42.reuse, R54, R27 ;  /* 0x000000362a4c7223 */ /* 0x040fe2000000001b */
[----:B------:R-:W-:Y:S01]  /*1440*/  FFMA R41, R41, R57, R40 ;  /* 0x0000003929297223 */ /* 0x000fe20000000028 */
[C---:B------:R-:W-:Y:S01]  /*1450*/  FFMA R62, R42.reuse, R46, R61 ;  /* 0x0000002e2a3e7223 */ /* 0x040fe2000000003d */
[----:B------:R-:W-:Y:S01]  /*1460*/  FFMA R40, R42, R50, R63 ;  /* 0x000000322a287223 */ /* 0x000fe2000000003f */
[----:B-1----:R-:W-:Y:S01]  /*1470*/  FFMA R90, R36, R48, R90 ;  /* 0x00000030245a7223 */ /* 0x002fe2000000005a */
[----:B------:R-:W-:Y:S01]  /*1480*/  FFMA R42, R42, R58, R41 ;  /* 0x0000003a2a2a7223 */ /* 0x000fe20000000029 */
[C---:B------:R-:W-:Y:S01]  /*1490*/  FFMA R161, R43.reuse, R55, R76 ;  /* 0x000000372ba17223 */ /* 0x040fe2000000004c */
[----:B------:R-:W-:Y:S01]  /*14a0*/  FFMA R165, R43, R51, R40 ;  /* 0x000000332ba57223 */ /* 0x000fe20000000028 */
[C---:B------:R-:W-:Y:S01]  /*14b0*/  FFMA R40, R36.reuse, R52, R32 ;  /* 0x0000003424287223 */ /* 0x040fe20000000020 */
[C---:B------:R-:W-:Y:S01]  /*14c0*/  FFMA R32, R36.reuse, R44, R115 ;  /* 0x0000002c24207223 */ /* 0x040fe20000000073 */
[----:B------:R-:W-:Y:S01]  /*14d0*/  FFMA R36, R36, R56, R117 ;  /* 0x0000003824247223 */ /* 0x000fe20000000075 */
[----:B------:R-:W-:Y:S01]  /*14e0*/  FFMA R63, R37, R49, R90 ;  /* 0x00000031253f7223 */ /* 0x000fe2000000005a */
[----:B------:R-:W-:Y:S01]  /*14f0*/  FFMA R163, R43, R47, R62 ;  /* 0x0000002f2ba37223 */ /* 0x000fe2000000003e */
[----:B------:R-:W-:Y:S01]  /*1500*/  FFMA R61, R37, R45, R32 ;  /* 0x0000002d253d7223 */ /* 0x000fe20000000020 */
[----:B------:R-:W-:Y:S01]  /*1510*/  FFMA R169, R43, R59, R42 ;  /* 0x0000003b2ba97223 */ /* 0x000fe2000000002a */
[C---:B------:R-:W-:Y:S01]  /*1520*/  FFMA R27, R37.reuse, R53, R40 ;  /* 0x00000035251b7223 */ /* 0x040fe20000000028 */
[----:B------:R-:W-:Y:S01]  /*1530*/  FFMA R37, R37, R57, R36 ;  /* 0x0000003925257223 */ /* 0x000fe20000000024 */
[----:B------:R-:W1:Y:S01]  /*1540*/  LDS.128 R40, [R11+0x2180] ;  /* 0x002180000b287984 */ /* 0x000e620000000c00 */
[C---:B------:R-:W-:Y:S01]  /*1550*/  FFMA R36, R38.reuse, R46, R61 ;  /* 0x0000002e26247223 */ /* 0x040fe2000000003d */
[C---:B------:R-:W-:Y:S01]  /*1560*/  FFMA R32, R38.reuse, R50, R63 ;  /* 0x0000003226207223 */ /* 0x040fe2000000003f */
[C---:B------:R-:W-:Y:S01]  /*1570*/  FFMA R62, R38.reuse, R54, R27 ;  /* 0x00000036263e7223 */ /* 0x040fe2000000001b */
[----:B------:R-:W-:Y:S01]  /*1580*/  FFMA R38, R38, R58, R37 ;  /* 0x0000003a26267223 */ /* 0x000fe20000000025 */
[C---:B------:R-:W-:Y:S01]  /*1590*/  FFMA R155, R39.reuse, R47, R36 ;  /* 0x0000002f279b7223 */ /* 0x040fe20000000024 */
[C---:B------:R-:W-:Y:S01]  /*15a0*/  FFMA R157, R39.reuse, R51, R32 ;  /* 0x00000033279d7223 */ /* 0x040fe20000000020 */
[C---:B--2---:R-:W-:Y:S01]  /*15b0*/  FFMA R36, R28.reuse, R52, R33 ;  /* 0x000000341c247223 */ /* 0x044fe20000000021 */
[C---:B------:R-:W-:Y:S01]  /*15c0*/  FFMA R32, R28.reuse, R48, R91 ;  /* 0x000000301c207223 */ /* 0x040fe2000000005b */
[C---:B------:R-:W-:Y:S01]  /*15d0*/  FFMA R80, R28.reuse, R44, R80 ;  /* 0x0000002c1c507223 */ /* 0x040fe20000000050 */
[----:B------:R-:W-:Y:S01]  /*15e0*/  FFMA R28, R28, R56, R82 ;  /* 0x000000381c1c7223 */ /* 0x000fe20000000052 */
[----:B------:R-:W-:Y:S01]  /*15f0*/  FFMA R27, R39, R55, R62 ;  /* 0x00000037271b7223 */ /* 0x000fe2000000003e */
[----:B------:R-:W-:Y:S01]  /*1600*/  FFMA R63, R29, R49, R32 ;  /* 0x000000311d3f7223 */ /* 0x000fe20000000020 */
[----:B------:R-:W-:Y:S01]  /*1610*/  FFMA R167, R39, R59, R38 ;  /* 0x0000003b27a77223 */ /* 0x000fe20000000026 */
[C---:B------:R-:W-:Y:S01]  /*1620*/  FFMA R33, R29.reuse, R53, R36 ;  /* 0x000000351d217223 */ /* 0x040fe20000000024 */
[C---:B------:R-:W-:Y:S01]  /*1630*/  FFMA R61, R29.reuse, R45, R80 ;  /* 0x0000002d1d3d7223 */ /* 0x040fe20000000050 */
[----:B------:R-:W2:Y:S01]  /*1640*/  LDS.128 R36, [R11+0x3000] ;  /* 0x003000000b247984 */ /* 0x000ea20000000c00 */
[----:B------:R-:W-:Y:S01]  /*1650*/  FFMA R29, R29, R57, R28 ;  /* 0x000000391d1d7223 */ /* 0x000fe2000000001c */
[C---:B------:R-:W-:Y:S01]  /*1660*/  FFMA R28, R30.reuse, R50, R63 ;  /* 0x000000321e1c7223 */ /* 0x040fe2000000003f */
[C---:B------:R-:W-:Y:S01]  /*1670*/  FFMA R62, R30.reuse, R54, R33 ;  /* 0x000000361e3e7223 */ /* 0x040fe20000000021 */
[C---:B------:R-:W-:Y:S01]  /*1680*/  FFMA R32, R30.reuse, R46, R61 ;  /* 0x0000002e1e207223 */ /* 0x040fe2000000003d */
[----:B------:R-:W-:Y:S01]  /*1690*/  FFMA R30, R30, R58, R29 ;  /* 0x0000003a1e1e7223 */ /* 0x000fe2000000001d */
[C---:B------:R-:W-:Y:S01]  /*16a0*/  FFMA R207, R31.reuse, R51, R28 ;  /* 0x000000331fcf7223 */ /* 0x040fe2000000001c */
[C---:B0-----:R-:W-:Y:S01]  /*16b0*/  FFMA R28, R68.reuse, R44, R81 ;  /* 0x0000002c441c7223 */ /* 0x041fe20000000051 */
[C---:B------:R-:W-:Y:S01]  /*16c0*/  FFMA R159, R31.reuse, R55, R62 ;  /* 0x000000371f9f7223 */ /* 0x040fe2000000003e */
[C---:B------:R-:W-:Y:S01]  /*16d0*/  FFMA R177, R31.reuse, R47, R32 ;  /* 0x0000002f1fb17223 */ /* 0x040fe20000000020 */
[----:B------:R-:W-:Y:S01]  /*16e0*/  FFMA R215, R31, R59, R30 ;  /* 0x0000003b1fd77223 */ /* 0x000fe2000000001e */
[C---:B------:R-:W-:Y:S01]  /*16f0*/  FFMA R61, R69.reuse, R45, R28 ;  /* 0x0000002d453d7223 */ /* 0x040fe2000000001c */
[C---:B------:R-:W-:Y:S01]  /*1700*/  FFMA R74, R68.reuse, R48, R74 ;  /* 0x00000030444a7223 */ /* 0x040fe2000000004a */
[----:B------:R-:W0:Y:S01]  /*1710*/  LDS.128 R28, [R11+0x3080] ;  /* 0x003080000b1c7984 */ /* 0x000e220000000c00 */
[C---:B------:R-:W-:Y:S01]  /*1720*/  FFMA R34, R68.reuse, R52, R34 ;  /* 0x0000003444227223 */ /* 0x040fe20000000022 */
[----:B------:R-:W-:Y:S01]  /*1730*/  FFMA R68, R68, R56, R83 ;  /* 0x0000003844447223 */ /* 0x000fe20000000053 */
[C---:B------:R-:W-:Y:S01]  /*1740*/  FFMA R63, R69.reuse, R49, R74 ;  /* 0x00000031453f7223 */ /* 0x040fe2000000004a */
[----:B------:R-:W3:Y:S01]  /*1750*/  LDS.128 R80, [R11+0x3100] ;  /* 0x003100000b507984 */ /* 0x000ee20000000c00 */
[----:B------:R-:W-:Y:S01]  /*1760*/  FFMA R33, R69, R53, R34 ;  /* 0x0000003545217223 */ /* 0x000fe20000000022 */
[C---:B------:R-:W-:Y:S01]  /*1770*/  FFMA R34, R70.reuse, R46, R61 ;  /* 0x0000002e46227223 */ /* 0x040fe2000000003d */
[C---:B------:R-:W-:Y:S01]  /*1780*/  FFMA R32, R70.reuse, R50, R63 ;  /* 0x0000003246207223 */ /* 0x040fe2000000003f */
[----:B------:R-:W4:Y:S01]  /*1790*/  LDS.128 R76, [R11+0x3180] ;  /* 0x003180000b4c7984 */ /* 0x000f220000000c00 */
[----:B------:R-:W-:Y:S01]  /*17a0*/  FFMA R62, R70, R54, R33 ;  /* 0x00000036463e7223 */ /* 0x000fe20000000021 */
[C---:B------:R-:W-:Y:S01]  /*17b0*/  FFMA R211, R71.reuse, R47, R34 ;  /* 0x0000002f47d37223 */ /* 0x040fe20000000022 */
[C---:B------:R-:W-:Y:S01]  /*17c0*/  FFMA R213, R71.reuse, R51, R32 ;  /* 0x0000003347d57223 */ /* 0x040fe20000000020 */
[C---:B-1----:R-:W-:Y:S01]  /*17d0*/  FFMA R32, R40.reuse, R48, R75 ;  /* 0x0000003028207223 */ /* 0x042fe2000000004b */
[----:B------:R-:W-:Y:S01]  /*17e0*/  FFMA R209, R71, R55, R62 ;  /* 0x0000003747d17223 */ /* 0x000fe2000000003e */
        /* <DEDUP_REMOVED lines=11> */
[----:B------:R-:W-:Y:S01]  /*18a0*/  FFMA R42, R42, R58, R41 ;  /* 0x0000003a2a2a7223 */ /* 0x000fe20000000029 */
[----:B------:R-:W-:Y:S01]  /*18b0*/  FFMA R69, R69, R57, R68 ;  /* 0x0000003945457223 */ /* 0x000fe20000000044 */
[C---:B--2---:R-:W-:Y:S01]  /*18c0*/  FFMA R32, R36.reuse, R56, R101 ;  /* 0x0000003824207223 */ /* 0x044fe20000000065 */
        /* <DEDUP_REMOVED lines=10> */
[----:B------:R-:W-:Y:S01]  /*1970*/  FFMA R34, R38, R46, R35 ;  /* 0x0000002e26227223 */ /* 0x000fe20000000023 */
[----:B------:R-:W-:Y:S01]  /*1980*/  FFMA R105, R39, R59, R32 ;  /* 0x0000003b27697223 */ /* 0x000fe20000000020 */
[C---:B0-----:R-:W-:Y:S01]  /*1990*/  FFMA R88, R28.reuse, R56, R88 ;  /* 0x000000381c587223 */ /* 0x041fe20000000058 */
[C---:B------:R-:W-:Y:S01]  /*19a0*/  FFMA R32, R28.reuse, R52, R65 ;  /* 0x000000341c207223 */ /* 0x040fe20000000041 */
[C---:B------:R-:W-:Y:S01]  /*19b0*/  FFMA R86, R28.reuse, R44, R86 ;  /* 0x0000002c1c567223 */ /* 0x040fe20000000056 */
[----:B------:R-:W-:Y:S01]  /*19c0*/  FFMA R28, R28, R48, R73 ;  /* 0x000000301c1c7223 */ /* 0x000fe20000000049 */
[----:B------:R-:W-:Y:S01]  /*19d0*/  FFMA R38, R38, R50, R37 ;  /* 0x0000003226267223 */ /* 0x000fe20000000025 */
[C---:B------:R-:W-:Y:S01]  /*19e0*/  FFMA R37, R29.reuse, R57, R88 ;  /* 0x000000391d257223 */ /* 0x040fe20000000058 */
        /* <DEDUP_REMOVED lines=8> */
[----:B------:R-:W0:Y:S01]  /*1a70*/  LDS.128 R72, [R11+0x1000] ;  /* 0x001000000b487984 */ /* 0x000e220000000c00 */
[C---:B---3--:R-:W-:Y:S01]  /*1a80*/  FFMA R84, R80.reuse, R48, R84 ;  /* 0x0000003050547223 */ /* 0x048fe20000000054 */
[C---:B------:R-:W-:Y:S01]  /*1a90*/  FFMA R113, R31.reuse, R59, R28 ;  /* 0x0000003b1f717223 */ /* 0x040fe2000000001c */
[C---:B------:R-:W-:Y:S01]  /*1aa0*/  FFMA R111, R31.reuse, R51, R30 ;  /* 0x000000331f6f7223 */ /* 0x040fe2000000001e */
        /* <DEDUP_REMOVED lines=12> */
[----:B------:R-:W-:Y:S01]  /*1b70*/  FFMA R205, R43, R59, R42 ;  /* 0x0000003b2bcd7223 */ /* 0x000fe2000000002a */
[C---:B------:R-:W-:Y:S01]  /*1b80*/  FFMA R64, R82.reuse, R50, R31 ;  /* 0x0000003252407223 */ /* 0x040fe2000000001f */
[----:B------:R-:W-:Y:S01]  /*1b90*/  FFMA R66, R82, R46, R29 ;  /* 0x0000002e52427223 */ /* 0x000fe2000000001d */
[----:B------:R-:W-:Y:S01]  /*1ba0*/  LDS.128 R68, [R11+0x10] ;  /* 0x000010000b447984 */ /* 0x000fe20000000c00 */
[C---:B------:R-:W-:Y:S01]  /*1bb0*/  FFMA R99, R39.reuse, R55, R36 ;  /* 0x0000003727637223 */ /* 0x040fe20000000024 */
[----:B------:R-:W-:Y:S01]  /*1bc0*/  FFMA R103, R39, R51, R38 ;  /* 0x0000003327677223 */ /* 0x000fe20000000026 */
[C---:B------:R-:W-:Y:S01]  /*1bd0*/  FFMA R117, R83.reuse, R47, R66 ;  /* 0x0000002f53757223 */ /* 0x040fe20000000042 */
[----:B------:R-:W1:Y:S01]  /*1be0*/  LDS.128 R28, [R24+0x90] ;  /* 0x00009000181c7984 */ /* 0x000e620000000c00 */
[----:B------:R-:W-:Y:S01]  /*1bf0*/  FFMA R119, R83, R51, R64 ;  /* 0x0000003353777223 */ /* 0x000fe20000000040 */
[C---:B----4-:R-:W-:Y:S01]  /*1c00*/  FFMA R66, R76.reuse, R52, R67 ;  /* 0x000000344c427223 */ /* 0x050fe20000000043 */
[----:B------:R-:W-:Y:S01]  /*1c10*/  FFMA R64, R76, R44, R97 ;  /* 0x0000002c4c407223 */ /* 0x000fe20000000061 */
[----:B------:R-:W2:Y:S01]  /*1c20*/  LDS.128 R40, [R24+0x110] ;  /* 0x0001100018287984 */ /* 0x000ea20000000c00 */
[----:B------:R-:W-:Y:S01]  /*1c30*/  FFMA R62, R82, R58, R33 ;  /* 0x0000003a523e7223 */ /* 0x000fe20000000021 */
[C---:B------:R-:W-:Y:S01]  /*1c40*/  FFMA R61, R77.reuse, R53, R66 ;  /* 0x000000354d3d7223 */ /* 0x040fe20000000042 */
[----:B------:R-:W-:Y:S01]  /*1c50*/  FFMA R63, R77, R45, R64 ;  /* 0x0000002d4d3f7223 */ /* 0x000fe20000000040 */
[----:B------:R-:W3:Y:S01]  /*1c60*/  LDS.128 R36, [R24+0x10] ;  /* 0x0000100018247984 */ /* 0x000ee20000000c00 */
[----:B------:R-:W-:Y:S01]  /*1c70*/  FFMA R127, R83, R59, R62 ;  /* 0x0000003b537f7223 */ /* 0x000fe2000000003e */
[----:B------:R-:W-:Y:S01]  /*1c80*/  FFMA R62, R76, R48, R85 ;  /* 0x000000304c3e7223 */ /* 0x000fe20000000055 */
[----:B------:R-:W-:Y:S01]  /*1c90*/  FFMA R82, R82, R54, R81 ;  /* 0x0000003652527223 */ /* 0x000fe20000000051 */
[----:B------:R-:W4:Y:S01]  /*1ca0*/  LDS.128 R32, [R24+0x190] ;  /* 0x0001900018207984 */ /* 0x000f220000000c00 */
[----:B------:R-:W-:Y:S01]  /*1cb0*/  FFMA R76, R76, R56, R121 ;  /* 0x000000384c4c7223 */ /* 0x000fe20000000079 */
[C---:B------:R-:W-:Y:S01]  /*1cc0*/  FFMA R81, R77.reuse, R49, R62 ;  /* 0x000000314d517223 */ /* 0x040fe2000000003e */
[C---:B------:R-:W-:Y:S01]  /*1cd0*/  FFMA R80, R78.reuse, R54, R61 ;  /* 0x000000364e507223 */ /* 0x040fe2000000003d */
[----:B------:R-:W5:Y:S01]  /*1ce0*/  LDS.128 R64, [R11+0x90] ;  /* 0x000090000b407984 */ /* 0x000f620000000c00 */
[----:B------:R-:W-:Y:S01]  /*1cf0*/  FFMA R77, R77, R57, R76 ;  /* 0x000000394d4d7223 */ /* 0x000fe2000000004c */
[C---:B------:R-:W-:Y:S01]  /*1d00*/  FFMA R62, R78.reuse, R50, R81 ;  /* 0x000000324e3e7223 */ /* 0x040fe20000000051 */
[----:B------:R-:W-:Y:S01]  /*1d10*/  FFMA R76, R78, R46, R63 ;  /* 0x0000002e4e4c7223 */ /* 0x000fe2000000003f */
[C---:B0-----:R-:W-:Y:S01]  /*1d20*/  FFMA R44, R72.reuse, R44, R125 ;  /* 0x0000002c482c7223 */ /* 0x041fe2000000007d */
[C---:B------:R-:W-:Y:S01]  /*1d30*/  FFMA R26, R72.reuse, R48, R26 ;  /* 0x00000030481a7223 */ /* 0x040fe2000000001a */
[----:B------:R-:W-:Y:S01]  /*1d40*/  FFMA R91, R79, R51, R62 ;  /* 0x000000334f5b7223 */ /* 0x000fe2000000003e */
[C---:B------:R-:W-:Y:S01]  /*1d50*/  FFMA R52, R72.reuse, R52, R60 ;  /* 0x0000003448347223 */ /* 0x040fe2000000003c */
[C---:B------:R-:W-:Y:S01]  /*1d60*/  FFMA R45, R73.reuse, R45, R44 ;  /* 0x0000002d492d7223 */ /* 0x040fe2000000002c */
[----:B------:R-:W0:Y:S01]  /*1d70*/  LDS.128 R60, [R11+0x110] ;  /* 0x000110000b3c7984 */ /* 0x000e220000000c00 */
[----:B------:R-:W-:Y:S01]  /*1d80*/  FFMA R49, R73, R49, R26 ;  /* 0x0000003149317223 */ /* 0x000fe2000000001a */
[----:B------:R-:W-:Y:S01]  /*1d90*/  FFMA R56, R72, R56, R123 ;  /* 0x0000003848387223 */ /* 0x000fe2000000007b */
[C---:B------:R-:W-:Y:S01]  /*1da0*/  FFMA R46, R74.reuse, R46, R45 ;  /* 0x0000002e4a2e7223 */ /* 0x040fe2000000002d */
[----:B------:R-:W-:Y:S01]  /*1db0*/  FFMA R87, R79, R47, R76 ;  /* 0x0000002f4f577223 */ /* 0x000fe2000000004c */
[C---:B------:R-:W-:Y:S01]  /*1dc0*/  FFMA R50, R74.reuse, R50, R49 ;  /* 0x000000324a327223 */ /* 0x040fe20000000031 */
[----:B------:R-:W-:Y:S01]  /*1dd0*/  FFMA R53, R73, R53, R52 ;  /* 0x0000003549357223 */ /* 0x000fe20000000034 */
[----:B------:R-:W-:Y:S01]  /*1de0*/  FFMA R125, R75, R47, R46 ;  /* 0x0000002f4b7d7223 */ /* 0x000fe2000000002e */
[----:B------:R-:W-:Y:S01]  /*1df0*/  FFMA R115, R83, R55, R82 ;  /* 0x0000003753737223 */ /* 0x000fe20000000052 */
[----:B------:R-:W-:Y:S01]  /*1e00*/  FFMA R123, R75, R51, R50 ;  /* 0x000000334b7b7223 */ /* 0x000fe20000000032 */
[----:B------:R-:W-:Y:S01]  /*1e10*/  FFMA R54, R74, R54, R53 ;  /* 0x000000364a367223 */ /* 0x000fe20000000035 */
[----:B------:R-:W0:Y:S01]  /*1e20*/  LDS.128 R48, [R11+0x190] ;  /* 0x000190000b307984 */ /* 0x000e220000000c00 */
[----:B------:R-:W-:Y:S01]  /*1e30*/  FFMA R85, R79, R55, R80 ;  /* 0x000000374f557223 */ /* 0x000fe20000000050 */
[----:B------:R-:W-:Y:S01]  /*1e40*/  FFMA R57, R73, R57, R56 ;  /* 0x0000003949397223 */ /* 0x000fe20000000038 */
[----:B------:R-:W-:Y:S01]  /*1e50*/  FFMA R137, R75, R55, R54 ;  /* 0x000000374b897223 */ /* 0x000fe20000000036 */
[----:B-1----:R-:W-:Y:S01]  /*1e60*/  FFMA R44, R68, R28, R131 ;  /* 0x0000001c442c7223 */ /* 0x002fe20000000083 */
[-C--:B------:R-:W-:Y:S01]  /*1e70*/  FFMA R78, R78, R58.reuse, R77 ;  /* 0x0000003a4e4e7223 */ /* 0x080fe2000000004d */
[----:B------:R-:W-:Y:S01]  /*1e80*/  FFMA R58, R74, R58, R57 ;  /* 0x0000003a4a3a7223 */ /* 0x000fe20000000039 */
[C---:B--2---:R-:W-:Y:S01]  /*1e90*/  FFMA R46, R68.reuse, R40, R133 ;  /* 0x00000028442e7223 */ /* 0x044fe20000000085 */
[----:B------:R-:W-:Y:S01]  /*1ea0*/  FFMA R47, R69, R29, R44 ;  /* 0x0000001d452f7223 */ /* 0x000fe2000000002c */
[-C--:B------:R-:W-:Y:S01]  /*1eb0*/  FFMA R97, R79, R59.reuse, R78 ;  /* 0x0000003b4f617223 */ /* 0x080fe2000000004e */
[----:B------:R-:W-:Y:S01]  /*1ec0*/  FFMA R121, R75, R59, R58 ;  /* 0x0000003b4b797223 */ /* 0x000fe2000000003a */
[C---:B------:R-:W-:Y:S01]  /*1ed0*/  FFMA R45, R69.reuse, R41, R46 ;  /* 0x00000029452d7223 */ /* 0x040fe2000000002e */
[----:B---3--:R-:W-:Y:S01]  /*1ee0*/  FFMA R26, R68, R36, R135 ;  /* 0x00000024441a7223 */ /* 0x008fe20000000087 */
[C---:B------:R-:W-:Y:S01]  /*1ef0*/  FFMA R44, R70.reuse, R30, R47 ;  /* 0x0000001e462c7223 */ /* 0x040fe2000000002f */
[----:B------:R-:W-:Y:S01]  /*1f00*/  LDS.128 R72, [R11+0x3190] ;  /* 0x003190000b487984 */ /* 0x000fe20000000c00 */
[----:B------:R-:W-:Y:S01]  /*1f10*/  FFMA R46, R70, R42, R45 ;  /* 0x0000002a462e7223 */ /* 0x000fe2000000002d */
[----:B------:R-:W-:Y:S01]  /*1f20*/  FFMA R53, R69, R37, R26 ;  /* 0x0000002545357223 */ /* 0x000fe2000000001a */
[C---:B------:R-:W-:Y:S01]  /*1f30*/  FFMA R131, R71.reuse, R31, R44 ;  /* 0x0000001f47837223 */ /* 0x040fe2000000002c */
[-C--:B----4-:R-:W-:Y:S01]  /*1f40*/  FFMA R68, R68, R32.reuse, R145 ;  /* 0x0000002044447223 */ /* 0x090fe20000000091 */
[----:B------:R-:W-:Y:S01]  /*1f50*/  FFMA R133, R71, R43, R46 ;  /* 0x0000002b47857223 */ /* 0x000fe2000000002e */
[C---:B-----5:R-:W-:Y:S01]  /*1f60*/  FFMA R46, R64.reuse, R32, R139 ;  /* 0x00000020402e7223 */ /* 0x060fe2000000008b */
[----:B------:R-:W-:Y:S01]  /*1f70*/  FFMA R44, R64, R40, R141 ;  /* 0x00000028402c7223 */ /* 0x000fe2000000008d */
[----:B------:R-:W-:Y:S01]  /*1f80*/  FFMA R26, R70, R38, R53 ;  /* 0x00000026461a7223 */ /* 0x000fe20000000035 */
[-C--:B------:R-:W-:Y:S01]  /*1f90*/  FFMA R69, R69, R33.reuse, R68 ;  /* 0x0000002145457223 */ /* 0x080fe20000000044 */
[C---:B------:R-:W-:Y:S01]  /*1fa0*/  FFMA R53, R65.reuse, R33, R46 ;  /* 0x0000002141357223 */ /* 0x040fe2000000002e */
[----:B------:R-:W-:Y:S01]  /*1fb0*/  FFMA R55, R65, R41, R44 ;  /* 0x0000002941377223 */ /* 0x000fe2000000002c */
[----:B------:R-:W-:Y:S01]  /*1fc0*/  FFMA R135, R71, R39, R26 ;  /* 0x0000002747877223 */ /* 0x000fe2000000001a */
[----:B------:R-:W-:Y:S01]  /*1fd0*/  FFMA R26, R64, R28, R143 ;  /* 0x0000001c401a7223 */ /* 0x000fe2000000008f */
[----:B------:R-:W1:Y:S01]  /*1fe0*/  LDS.128 R44, [R11+0x1090] ;  /* 0x001090000b2c7984 */ /* 0x000e620000000c00 */
[C---:B------:R-:W-:Y:S01]  /*1ff0*/  FFMA R54, R66.reuse, R34, R53 ;  /* 0x0000002242367223 */ /* 0x040fe20000000035 */
[----:B------:R-:W-:Y:S01]  /*2000*/  FFMA R52, R66, R42, R55 ;  /* 0x0000002a42347223 */ /* 0x000fe20000000037 */
[----:B------:R-:W-:Y:S01]  /*2010*/  FFMA R57, R65, R29, R26 ;  /* 0x0000001d41397223 */ /* 0x000fe2000000001a */
[----:B------:R-:W-:Y:S01]  /*2020*/  FFMA R64, R64, R36, R153 ;  /* 0x0000002440407223 */ /* 0x000fe20000000099 */
[C---:B------:R-:W-:Y:S01]  /*2030*/  FFMA R139, R67.reuse, R35, R54 ;  /* 0x00000023438b7223 */ /* 0x040fe20000000036 */
[----:B------:R-:W-:Y:S01]  /*2040*/  FFMA R141, R67, R43, R52 ;  /* 0x0000002b438d7223 */ /* 0x000fe20000000034 */
[----:B------:R-:W-:Y:S01]  /*2050*/  FFMA R26, R66, R30, R57 ;  /* 0x0000001e421a7223 */ /* 0x000fe20000000039 */
[C---:B0-----:R-:W-:Y:S01]  /*2060*/  FFMA R54, R60.reuse, R32, R147 ;  /* 0x000000203c367223 */ /* 0x041fe20000000093 */
        /* <DEDUP_REMOVED lines=23> */
[C---:B------:R-:W-:Y:S01]  /*21e0*/  FFMA R61, R49.reuse, R33, R54 ;  /* 0x00000021313d7223 */ /* 0x040fe20000000036 */
        /* <DEDUP_REMOVED lines=12> */
[C---:B-1----:R-:W-:Y:S01]  /*22b0*/  FFMA R50, R44.reuse, R36, R179 ;  /* 0x000000242c327223 */ /* 0x042fe200000000b3 */
[C---:B------:R-:W-:Y:S01]  /*22c0*/  FFMA R48, R44.reuse, R28, R181 ;  /* 0x0000001c2c307223 */ /* 0x040fe200000000b5 */
[C---:B------:R-:W-:Y:S01]  /*22d0*/  FFMA R26, R44.reuse, R40, R183 ;  /* 0x000000282c1a7223 */ /* 0x040fe200000000b7 */
[----:B------:R-:W-:Y:S01]  /*22e0*/  FFMA R44, R44, R32, R189 ;  /* 0x000000202c2c7223 */ /* 0x000fe200000000bd */
[C---:B------:R-:W-:Y:S01]  /*22f0*/  FFMA R61, R45.reuse, R37, R50 ;  /* 0x000000252d3d7223 */ /* 0x040fe20000000032 */
[C---:B------:R-:W-:Y:S01]  /*2300*/  FFMA R63, R45.reuse, R29, R48 ;  /* 0x0000001d2d3f7223 */ /* 0x040fe20000000030 */
        /* <DEDUP_REMOVED lines=91> */
[-C--:B------:R-:W-:Y:S01]  /*28c0*/  FFMA R58, R58, R34.reuse, R57 ;  /* 0x000000223a3a7223 */ /* 0x080fe20000000039 */
[----:B------:R-:W-:Y:S01]  /*28d0*/  FFMA R70, R70, R34, R69 ;  /* 0x0000002246467223 */ /* 0x000fe20000000045 */
[C---:B------:R-:W-:Y:S01]  /*28e0*/  FFMA R77, R59.reuse, R31, R56 ;  /* 0x0000001f3b4d7223 */ /* 0x040fe20000000038 */
[C---:B------:R-:W-:Y:S01]  /*28f0*/  FFMA R79, R59.reuse, R43, R26 ;  /* 0x0000002b3b4f7223 */ /* 0x040fe2000000001a */
[-C--:B------:R-:W-:Y:S01]  /*2900*/  FFMA R81, R59, R35.reuse, R58 ;  /* 0x000000233b517223 */ /* 0x080fe2000000003a */
[C---:B-1----:R-:W-:Y:S01]  /*2910*/  FFMA R58, R52.reuse, R36, R93 ;  /* 0x00000024343a7223 */ /* 0x042fe2000000005d */
[C---:B------:R-:W-:Y:S01]  /*2920*/  FFMA R56, R52.reuse, R28, R95 ;  /* 0x0000001c34387223 */ /* 0x040fe2000000005f */
[C---:B------:R-:W-:Y:S01]  /*2930*/  FFMA R26, R52.reuse, R40, R129 ;  /* 0x00000028341a7223 */ /* 0x040fe20000000081 */
[----:B------:R-:W-:Y:S01]  /*2940*/  FFMA R145, R71, R35, R70 ;  /* 0x0000002347917223 */ /* 0x000fe20000000046 */
[----:B------:R-:W-:Y:S01]  /*2950*/  FFMA R52, R52, R32, R205 ;  /* 0x0000002034347223 */ /* 0x000fe200000000cd */
[----:B------:R-:W1:Y:S01]  /*2960*/  LDS.128 R68, [R11+0x3110] ;  /* 0x003110000b447984 */ /* 0x000e620000000c00 */
        /* <DEDUP_REMOVED lines=26> */
[C---:B--2---:R-:W-:Y:S01]  /*2b10*/  FFMA R26, R44.reuse, R32, R113 ;  /* 0x000000202c1a7223 */ /* 0x044fe20000000071 */
[C---:B------:R-:W-:Y:S01]  /*2b20*/  FFMA R103, R51.reuse, R31, R48 ;  /* 0x0000001f33677223 */ /* 0x040fe20000000030 */
        /* <DEDUP_REMOVED lines=13> */
[----:B------:R-:W-:Y:S01]  /*2c00*/  FFMA R203, R67, R39, R66 ;  /* 0x0000002743cb7223 */ /* 0x000fe20000000042 */
[C---:B------:R-:W-:Y:S01]  /*2c10*/  FFMA R113, R47.reuse, R35, R26 ;  /* 0x000000232f717223 */ /* 0x040fe2000000001a */
[----:B------:R-:W0:Y:S01]  /*2c20*/  LDS.128 R64, [R11+0x1010] ;  /* 0x001010000b407984 */ /* 0x000e220000000c00 */
[C---:B------:R-:W-:Y:S01]  /*2c30*/  FFMA R107, R47.reuse, R31, R44 ;  /* 0x0000001f2f6b7223 */ /* 0x040fe2000000002c */
[C---:B------:R-:W-:Y:S01]  /*2c40*/  FFMA R111, R47.reuse, R43, R46 ;  /* 0x0000002b2f6f7223 */ /* 0x040fe2000000002e */
[C---:B-1----:R-:W-:Y:S01]  /*2c50*/  FFMA R26, R68.reuse, R32, R127 ;  /* 0x00000020441a7223 */ /* 0x042fe2000000007f */
        /* <DEDUP_REMOVED lines=11> */
[----:B------:R-:W-:Y:S01]  /*2d10*/  LDS.128 R60, [R11+0x20] ;  /* 0x000020000b3c7984 */ /* 0x000fe20000000c00 */
[----:B------:R-:W-:Y:S01]  /*2d20*/  FFMA R70, R70, R38, R69 ;  /* 0x0000002646467223 */ /* 0x000fe20000000045 */
[C---:B------:R-:W-:Y:S01]  /*2d30*/  FFMA R119, R71.reuse, R43, R68 ;  /* 0x0000002b47777223 */ /* 0x040fe20000000044 */
[C---:B------:R-:W-:Y:S01]  /*2d40*/  FFMA R68, R72.reuse, R28, R87 ;  /* 0x0000001c48447223 */ /* 0x040fe20000000057 */
[----:B------:R-:W1:Y:S01]  /*2d50*/  LDS.128 R44, [R24+0xa0] ;  /* 0x0000a000182c7984 */ /* 0x000e620000000c00 */
[C---:B------:R-:W-:Y:S01]  /*2d60*/  FFMA R115, R71.reuse, R39, R70 ;  /* 0x0000002747737223 */ /* 0x040fe20000000046 */
[C---:B------:R-:W-:Y:S01]  /*2d70*/  FFMA R70, R72.reuse, R36, R85 ;  /* 0x0000002448467223 */ /* 0x040fe20000000055 */
[C---:B------:R-:W-:Y:S01]  /*2d80*/  FFMA R129, R71.reuse, R35, R26 ;  /* 0x0000002347817223 */ /* 0x040fe2000000001a */
[----:B------:R-:W2:Y:S01]  /*2d90*/  LDS.128 R48, [R24+0x120] ;  /* 0x0001200018307984 */ /* 0x000ea20000000c00 */
[----:B------:R-:W-:Y:S01]  /*2da0*/  FFMA R117, R71, R31, R76 ;  /* 0x0000001f47757223 */ /* 0x000fe2000000004c */
[C---:B------:R-:W-:Y:S01]  /*2db0*/  FFMA R26, R72.reuse, R40, R91 ;  /* 0x00000028481a7223 */ /* 0x040fe2000000005b */
[C---:B------:R-:W-:Y:S01]  /*2dc0*/  FFMA R85, R73.reuse, R37, R70 ;  /* 0x0000002549557223 */ /* 0x040fe20000000046 */
[----:B------:R-:W3:Y:S01]  /*2dd0*/  LDS.128 R52, [R24+0x20] ;  /* 0x0000200018347984 */ /* 0x000ee20000000c00 */
[C---:B------:R-:W-:Y:S01]  /*2de0*/  FFMA R87, R73.reuse, R29, R68 ;  /* 0x0000001d49577223 */ /* 0x040fe20000000044 */
[----:B------:R-:W-:Y:S01]  /*2df0*/  FFMA R72, R72, R32, R97 ;  /* 0x0000002048487223 */ /* 0x000fe20000000061 */
[C---:B------:R-:W-:Y:S01]  /*2e00*/  FFMA R91, R73.reuse, R41, R26 ;  /* 0x00000029495b7223 */ /* 0x040fe2000000001a */
[----:B------:R-:W4:Y:S01]  /*2e10*/  LDS.128 R56, [R24+0x1a0] ;  /* 0x0001a00018387984 */ /* 0x000f220000000c00 */
[C---:B------:R-:W-:Y:S01]  /*2e20*/  FFMA R76, R74.reuse, R38, R85 ;  /* 0x000000264a4c7223 */ /* 0x040fe20000000055 */
[----:B------:R-:W-:Y:S01]  /*2e30*/  FFMA R73, R73, R33, R72 ;  /* 0x0000002149497223 */ /* 0x000fe20000000048 */
[C---:B------:R-:W-:Y:S01]  /*2e40*/  FFMA R72, R74.reuse, R30, R87 ;  /* 0x0000001e4a487223 */ /* 0x040fe20000000057 */
[----:B------:R-:W5:Y:S01]  /*2e50*/  LDS.128 R68, [R11+0xa0] ;  /* 0x0000a0000b447984 */ /* 0x000f620000000c00 */
[C---:B------:R-:W-:Y:S01]  /*2e60*/  FFMA R26, R74.reuse, R42, R91 ;  /* 0x0000002a4a1a7223 */ /* 0x040fe2000000005b */
[----:B------:R-:W-:Y:S01]  /*2e70*/  FFMA R74, R74, R34, R73 ;  /* 0x000000224a4a7223 */ /* 0x000fe20000000049 */
[C---:B------:R-:W-:Y:S01]  /*2e80*/  FFMA R87, R75.reuse, R39, R76 ;  /* 0x000000274b577223 */ /* 0x040fe2000000004c */
[C---:B------:R-:W-:Y:S01]  /*2e90*/  FFMA R91, R75.reuse, R31, R72 ;  /* 0x0000001f4b5b7223 */ /* 0x040fe20000000048 */
[C---:B------:R-:W-:Y:S01]  /*2ea0*/  FFMA R85, R75.reuse, R43, R26 ;  /* 0x0000002b4b557223 */ /* 0x040fe2000000001a */
[----:B------:R-:W-:Y:S01]  /*2eb0*/  FFMA R97, R75, R35, R74 ;  /* 0x000000234b617223 */ /* 0x000fe2000000004a */
[C---:B0-----:R-:W-:Y:S01]  /*2ec0*/  FFMA R28, R64.reuse, R28, R125 ;  /* 0x0000001c401c7223 */ /* 0x041fe2000000007d */
[----:B------:R-:W0:Y:S01]  /*2ed0*/  LDS.128 R72, [R11+0x120] ;  /* 0x000120000b487984 */ /* 0x000e220000000c00 */
        /* <DEDUP_REMOVED lines=14> */
[C---:B-1----:R-:W-:Y:S01]  /*2fc0*/  FFMA R28, R60.reuse, R44, R131 ;  /* 0x0000002c3c1c7223 */ /* 0x042fe20000000083 */
[----:B------:R-:W-:Y:S01]  /*2fd0*/  FFMA R123, R67, R43, R42 ;  /* 0x0000002b437b7223 */ /* 0x000fe2000000002a */
[----:B--2---:R-:W-:-:S02]  /*2fe0*/  FFMA R30, R60, R48, R133 ;  /* 0x000000303c1e7223 */ /* 0x004fc40000000085 */
[C---:B------:R-:W-:Y:S02]  /*2ff0*/  FFMA R35, R61.reuse, R45, R28 ;  /* 0x0000002d3d237223 */ /* 0x040fe4000000001c */
[C---:B------:R-:W-:Y:S01]  /*3000*/  FFMA R33, R61.reuse, R49, R30 ;  /* 0x000000313d217223 */ /* 0x040fe2000000001e */
[----:B---3--:R-:W-:Y:S01]  /*3010*/  FFMA R26, R60, R52, R135 ;  /* 0x000000343c1a7223 */ /* 0x008fe20000000087 */
[----:B------:R-:W1:Y:S01]  /*3020*/  LDS.128 R28, [R11+0x1a0] ;  /* 0x0001a0000b1c7984 */ /* 0x000e620000000c00 */
[C---:B------:R-:W-:Y:S01]  /*3030*/  FFMA R32, R62.reuse, R46, R35 ;  /* 0x0000002e3e207223 */ /* 0x040fe20000000023 */
[----:B------:R-:W-:Y:S01]  /*3040*/  FFMA R34, R62, R50, R33 ;  /* 0x000000323e227223 */ /* 0x000fe20000000021 */
[----:B------:R-:W-:Y:S01]  /*3050*/  FFMA R37, R61, R53, R26 ;  /* 0x000000353d257223 */ /* 0x000fe2000000001a */
[-C--:B----4-:R-:W-:Y:S01]  /*3060*/  FFMA R60, R60, R56.reuse, R145 ;  /* 0x000000383c3c7223 */ /* 0x090fe20000000091 */
[C---:B------:R-:W-:Y:S01]  /*3070*/  FFMA R131, R63.reuse, R47, R32 ;  /* 0x0000002f3f837223 */ /* 0x040fe20000000020 */
        /* <DEDUP_REMOVED lines=9> */
[----:B------:R-:W2:Y:S01]  /*3110*/  LDS.128 R32, [R11+0x10a0] ;  /* 0x0010a0000b207984 */ /* 0x000ea20000000c00 */
        /* <DEDUP_REMOVED lines=11> */
[----:B------:R-:W-:Y:S01]  /*31d0*/  FFMA R26, R72, R44, R151 ;  /* 0x0000002c481a7223 */ /* 0x000fe20000000097 */
[C---:B------:R-:W-:Y:S01]  /*31e0*/  FFMA R41, R73.reuse, R57, R38 ;  /* 0x0000003949297223 */ /* 0x040fe20000000026 */
[C---:B------:R-:W-:Y:S01]  /*31f0*/  FFMA R43, R73.reuse, R49, R36 ;  /* 0x00000031492b7223 */ /* 0x040fe20000000024 */
[----:B------:R-:W-:Y:S01]  /*3200*/  FFMA R68, R68, R52, R203 ;  /* 0x0000003444447223 */ /* 0x000fe200000000cb */
[----:B------:R-:W0:Y:S01]  /*3210*/  LDS.128 R36, [R11+0x1120] ;  /* 0x001120000b247984 */ /* 0x000e220000000c00 */
[----:B------:R-:W-:Y:S01]  /*3220*/  FFMA R61, R73, R45, R26 ;  /* 0x0000002d493d7223 */ /* 0x000fe2000000001a */
[C---:B------:R-:W-:Y:S01]  /*3230*/  FFMA R42, R74.reuse, R58, R41 ;  /* 0x0000003a4a2a7223 */ /* 0x040fe20000000029 */
[C---:B------:R-:W-:Y:S01]  /*3240*/  FFMA R40, R74.reuse, R50, R43 ;  /* 0x000000324a287223 */ /* 0x040fe2000000002b */
[----:B------:R-:W-:Y:S01]  /*3250*/  FFMA R69, R69, R53, R68 ;  /* 0x0000003545457223 */ /* 0x000fe20000000044 */
[----:B------:R-:W-:Y:S01]  /*3260*/  FFMA R26, R74, R46, R61 ;  /* 0x0000002e4a1a7223 */ /* 0x000fe2000000003d */
[C---:B------:R-:W-:Y:S01]  /*3270*/  FFMA R149, R75.reuse, R59, R42 ;  /* 0x0000003b4b957223 */ /* 0x040fe2000000002a */
[C---:B------:R-:W-:Y:S01]  /*3280*/  FFMA R147, R75.reuse, R51, R40 ;  /* 0x000000334b937223 */ /* 0x040fe20000000028 */
[----:B------:R-:W-:Y:S01]  /*3290*/  FFMA R70, R70, R54, R69 ;  /* 0x0000003646467223 */ /* 0x000fe20000000045 */
        /* <DEDUP_REMOVED lines=18> */
[C---:B--2---:R-:W-:Y:S01]  /*33c0*/  FFMA R30, R32.reuse, R52, R187 ;  /* 0x00000034201e7223 */ /* 0x044fe200000000bb */
        /* <DEDUP_REMOVED lines=133> */
[C---:B-1----:R-:W-:Y:S01]  /*3c20*/  FFMA R26, R32.reuse, R56, R113 ;  /* 0x00000038201a7223 */ /* 0x042fe20000000071 */
        /* <DEDUP_REMOVED lines=12> */
[----:B------:R-:W-:Y:S01]  /*3cf0*/  FFMA R72, R72, R52, R153 ;  /* 0x0000003448487223 */ /* 0x000fe20000000099 */
[----:B------:R-:W1:Y:S01]  /*3d00*/  LDS.128 R68, [R11+0x1020] ;  /* 0x001020000b447984 */ /* 0x000e620000000c00 */
[----:B------:R-:W-:Y:S01]  /*3d10*/  FFMA R33, R33, R49, R32 ;  /* 0x0000003121217223 */ /* 0x000fe20000000020 */
[C---:B------:R-:W-:Y:S01]  /*3d20*/  FFMA R109, R35.reuse, R55, R30 ;  /* 0x00000037236d7223 */ /* 0x040fe2000000001e */
        /* <DEDUP_REMOVED lines=14> */
[-C--:B------:R-:W-:Y:S01]  /*3e10*/  FFMA R111, R35, R51.reuse, R34 ;  /* 0x00000033236f7223 */ /* 0x080fe20000000022 */
[C---:B------:R-:W-:Y:S01]  /*3e20*/  FFMA R26, R38.reuse, R58, R33 ;  /* 0x0000003a261a7223 */ /* 0x040fe20000000021 */
[C---:B------:R-:W-:Y:S01]  /*3e30*/  FFMA R36, R38.reuse, R50, R31 ;  /* 0x0000003226247223 */ /* 0x040fe2000000001f */
[C---:B------:R-:W-:Y:S01]  /*3e40*/  FFMA R76, R38.reuse, R46, R29 ;  /* 0x0000002e264c7223 */ /* 0x040fe2000000001d */
[----:B------:R-:W-:Y:S01]  /*3e50*/  LDS.128 R72, [R11+0x30] ;  /* 0x000030000b487984 */ /* 0x000fe20000000c00 */
[----:B------:R-:W-:Y:S01]  /*3e60*/  FFMA R38, R38, R54, R37 ;  /* 0x0000003626267223 */ /* 0x000fe20000000025 */
[C---:B------:R-:W-:Y:S01]  /*3e70*/  FFMA R113, R39.reuse, R51, R36 ;  /* 0x0000003327717223 */ /* 0x040fe20000000024 */
[C---:B0-----:R-:W-:Y:S01]  /*3e80*/  FFMA R36, R40.reuse, R44, R91 ;  /* 0x0000002c28247223 */ /* 0x041fe2000000005b */
[----:B------:R-:W0:Y:S01]  /*3e90*/  LDS.128 R28, [R24+0xb0] ;  /* 0x0000b000181c7984 */ /* 0x000e220000000c00 */
[C---:B------:R-:W-:Y:S01]  /*3ea0*/  FFMA R115, R39.reuse, R55, R38 ;  /* 0x0000003727737223 */ /* 0x040fe20000000026 */
[C---:B------:R-:W-:Y:S01]  /*3eb0*/  FFMA R38, R40.reuse, R52, R87 ;  /* 0x0000003428267223 */ /* 0x040fe20000000057 */
[C---:B------:R-:W-:Y:S01]  /*3ec0*/  FFMA R119, R39.reuse, R59, R26 ;  /* 0x0000003b27777223 */ /* 0x040fe2000000001a */
[----:B------:R-:W2:Y:S01]  /*3ed0*/  LDS.128 R32, [R24+0x130] ;  /* 0x0001300018207984 */ /* 0x000ea20000000c00 */
[C---:B------:R-:W-:Y:S01]  /*3ee0*/  FFMA R26, R40.reuse, R48, R85 ;  /* 0x00000030281a7223 */ /* 0x040fe20000000055 */
[----:B------:R-:W-:Y:S01]  /*3ef0*/  FFMA R117, R39, R47, R76 ;  /* 0x0000002f27757223 */ /* 0x000fe2000000004c */
        /* <DEDUP_REMOVED lines=16> */
[C---:B-1----:R-:W-:Y:S01]  /*4000*/  FFMA R44, R68.reuse, R44, R125 ;  /* 0x0000002c442c7223 */ /* 0x042fe2000000007d */
        /* <DEDUP_REMOVED lines=15> */
[----:B0-----:R-:W-:Y:S01]  /*4100*/  FFMA R44, R72, R28, R131 ;  /* 0x0000001c482c7223 */ /* 0x001fe20000000083 */
[----:B------:R-:W-:-:S02]  /*4110*/  FFMA R97, R71, R59, R58 ;  /* 0x0000003b47617223 */ /* 0x000fc4000000003a */
[----:B------:R-:W-:Y:S01]  /*4120*/  LDS.128 R68, [R11+0x1030] ;  /* 0x001030000b447984 */ /* 0x000fe20000000c00 */
[C---:B--2---:R-:W-:Y:S01]  /*4130*/  FFMA R46, R72.reuse, R32, R135 ;  /* 0x00000020482e7223 */ /* 0x044fe20000000087 */
[C---:B------:R-:W-:Y:S01]  /*4140*/  FFMA R51, R73.reuse, R29, R44 ;  /* 0x0000001d49337223 */ /* 0x040fe2000000002c */
[----:B---3--:R-:W-:Y:S02]  /*4150*/  FFMA R26, R72, R60, R133 ;  /* 0x0000003c481a7223 */ /* 0x008fe40000000085 */
[C---:B------:R-:W-:Y:S01]  /*4160*/  FFMA R49, R73.reuse, R33, R46 ;  /* 0x0000002149317223 */ /* 0x040fe2000000002e */
[C---:B------:R-:W-:Y:S01]  /*4170*/  FFMA R48, R74.reuse, R30, R51 ;  /* 0x0000001e4a307223 */ /* 0x040fe20000000033 */
[----:B------:R-:W0:Y:S01]  /*4180*/  LDS.128 R44, [R11+0x1b0] ;  /* 0x0001b0000b2c7984 */ /* 0x000e220000000c00 */
[----:B------:R-:W-:Y:S01]  /*4190*/  FFMA R53, R73, R61, R26 ;  /* 0x0000003d49357223 */ /* 0x000fe2000000001a */
[----:B------:R-:W-:Y:S01]  /*41a0*/  FFMA R50, R74, R34, R49 ;  /* 0x000000224a327223 */ /* 0x000fe20000000031 */
[C---:B------:R-:W-:Y:S01]  /*41b0*/  FFMA R127, R75.reuse, R31, R48 ;  /* 0x0000001f4b7f7223 */ /* 0x040fe20000000030 */
[----:B----4-:R-:W-:Y:S01]  /*41c0*/  FFMA R72, R72, R64, R137 ;  /* 0x0000004048487223 */ /* 0x010fe20000000089 */
[----:B------:R-:W-:Y:S01]  /*41d0*/  FFMA R26, R74, R62, R53 ;  /* 0x0000003e4a1a7223 */ /* 0x000fe20000000035 */
[C---:B------:R-:W-:Y:S01]  /*41e0*/  FFMA R131, R75.reuse, R35, R50 ;  /* 0x000000234b837223 */ /* 0x040fe20000000032 */
[C---:B-----5:R-:W-:Y:S01]  /*41f0*/  FFMA R50, R36.reuse, R64, R141 ;  /* 0x0000004024327223 */ /* 0x060fe2000000008d */
        /* <DEDUP_REMOVED lines=15> */
[C---:B-1----:R-:W-:Y:S01]  /*42f0*/  FFMA R36, R40.reuse, R32, R147 ;  /* 0x0000002028247223 */ /* 0x042fe20000000093 */
        /* <DEDUP_REMOVED lines=169> */
[C---:B0-----:R-:W-:Y:S01]  /*4d90*/  FFMA R26, R48.reuse, R64, R205 ;  /* 0x00000040301a7223 */ /* 0x041fe200000000cd */
        /* <DEDUP_REMOVED lines=14> */
[C---:B------:R-:W-:Y:S01]  /*4e80*/  FFMA R105, R51.reuse, R63, R46 ;  /* 0x0000003f33697223 */ /* 0x040fe2000000002e */
[----:B------:R-:W-:Y:S01]  /*4e90*/  FFMA R109, R51, R31, R44 ;  /* 0x0000001f336d7223 */ /* 0x000fe2000000002c */
[C---:B--2---:R-:W-:Y:S01]  /*4ea0*/  FFMA R26, R36.reuse, R64, R119 ;  /* 0x00000040241a7223 */ /* 0x044fe20000000077 */
[C---:B------:R-:W-:Y:S01]  /*4eb0*/  FFMA R44, R36.reuse, R32, R113 ;  /* 0x00000020242c7223 */ /* 0x040fe20000000071 */
[----:B------:R-:W-:Y:S01]  /*4ec0*/  FFMA R46, R36, R28, R117 ;  /* 0x0000001c242e7223 */ /* 0x000fe20000000075 */
        /* <DEDUP_REMOVED lines=16> */
[----:B------:R-:W0:Y:S01]  /*4fd0*/  LDS.128 R48, [R24+0xc0] ;  /* 0x0000c00018307984 */ /* 0x000e220000000c00 */
[C---:B------:R-:W-:Y:S01]  /*4fe0*/  FFMA R117, R39.reuse, R63, R38 ;  /* 0x0000003f27757223 */ /* 0x040fe20000000026 */
[C---:B-1----:R-:W-:Y:S01]  /*4ff0*/  FFMA R38, R40.reuse, R60, R85 ;  /* 0x0000003c28267223 */ /* 0x042fe20000000055 */
[C---:B------:R-:W-:Y:S01]  /*5000*/  FFMA R36, R40.reuse, R28, R91 ;  /* 0x0000001c28247223 */ /* 0x040fe2000000005b */
[----:B------:R-:W1:Y:S01]  /*5010*/  LDS.128 R52, [R24+0x140] ;  /* 0x0001400018347984 */ /* 0x000e620000000c00 */
[----:B------:R-:W-:Y:S01]  /*5020*/  FFMA R113, R39, R31, R76 ;  /* 0x0000001f27717223 */ /* 0x000fe2000000004c */
        /* <DEDUP_REMOVED lines=14> */
[C---:B------:R-:W-:Y:S01]  /*5110*/  FFMA R85, R43.reuse, R31, R40 ;  /* 0x0000001f2b557223 */ /* 0x040fe20000000028 */
[C---:B------:R-:W-:Y:S01]  /*5120*/  FFMA R83, R43.reuse, R35, R26 ;  /* 0x000000232b537223 */ /* 0x040fe2000000001a */
[----:B------:R-:W-:Y:S01]  /*5130*/  FFMA R91, R43, R67, R42 ;  /* 0x000000432b5b7223 */ /* 0x000fe2000000002a */
[C---:B------:R-:W-:Y:S01]  /*5140*/  FFMA R28, R68.reuse, R28, R123 ;  /* 0x0000001c441c7223 */ /* 0x040fe2000000007b */
[----:B------:R-:W5:Y:S01]  /*5150*/  LDS.128 R40, [R11+0x140] ;  /* 0x000140000b287984 */ /* 0x000f620000000c00 */
        /* <DEDUP_REMOVED lines=17> */
[C---:B-1----:R-:W-:Y:S01]  /*5270*/  FFMA R30, R72.reuse, R52, R131 ;  /* 0x00000034481e7223 */ /* 0x042fe20000000083 */
[C---:B------:R-:W-:Y:S01]  /*5280*/  FFMA R35, R73.reuse, R49, R28 ;  /* 0x0000003149237223 */ /* 0x040fe2000000001c */
[----:B--2---:R-:W-:Y:S02]  /*5290*/  FFMA R26, R72, R44, R129 ;  /* 0x0000002c481a7223 */ /* 0x004fe40000000081 */
[C---:B------:R-:W-:Y:S01]  /*52a0*/  FFMA R33, R73.reuse, R53, R30 ;  /* 0x0000003549217223 */ /* 0x040fe2000000001e */
[C---:B------:R-:W-:Y:S01]  /*52b0*/  FFMA R32, R74.reuse, R50, R35 ;  /* 0x000000324a207223 */ /* 0x040fe20000000023 */
[----:B------:R-:W0:Y:S01]  /*52c0*/  LDS.128 R28, [R11+0x1c0] ;  /* 0x0001c0000b1c7984 */ /* 0x000e220000000c00 */
[----:B------:R-:W-:Y:S01]  /*52d0*/  FFMA R61, R73, R45, R26 ;  /* 0x0000002d493d7223 */ /* 0x000fe2000000001a */
[----:B------:R-:W-:Y:S01]  /*52e0*/  FFMA R34, R74, R54, R33 ;  /* 0x000000364a227223 */ /* 0x000fe20000000021 */
[C---:B------:R-:W-:Y:S01]  /*52f0*/  FFMA R121, R75.reuse, R51, R32 ;  /* 0x000000334b797223 */ /* 0x040fe20000000020 */
[----:B---3--:R-:W-:Y:S01]  /*5300*/  FFMA R72, R72, R56, R135 ;  /* 0x0000003848487223 */ /* 0x008fe20000000087 */
[----:B------:R-:W-:Y:S01]  /*5310*/  FFMA R26, R74, R46, R61 ;  /* 0x0000002e4a1a7223 */ /* 0x000fe2000000003d */
[C---:B------:R-:W-:Y:S01]  /*5320*/  FFMA R123, R75.reuse, R55, R34 ;  /* 0x000000374b7b7223 */ /* 0x040fe20000000022 */
[C---:B----4-:R-:W-:Y:S01]  /*5330*/  FFMA R34, R36.reuse, R56, R139 ;  /* 0x0000003824227223 */ /* 0x050fe2000000008b */
        /* <DEDUP_REMOVED lines=15> */
[C---:B-----5:R-:W-:Y:S01]  /*5430*/  FFMA R36, R40.reuse, R52, R147 ;  /* 0x0000003428247223 */ /* 0x060fe20000000093 */
        /* <DEDUP_REMOVED lines=119> */
[C---:B0-----:R-:W-:Y:S01]  /*5bb0*/  FFMA R32, R36.reuse, R48, R77 ;  /* 0x0000003024207223 */ /* 0x041fe2000000004d */
[----:B------:R-:W-:Y:S01]  /*5bc0*/  FFMA R195, R35, R59, R34 ;  /* 0x0000003b23c37223 */ /* 0x000fe20000000022 */
        /* <DEDUP_REMOVED lines=62> */
[C---:B------:R-:W-:Y:S01]  /*5fb0*/  FFMA R109, R35.reuse, R51, R28 ;  /* 0x00000033236d7223 */ /* 0x040fe2000000001c */
[C---:B------:R-:W-:Y:S01]  /*5fc0*/  FFMA R203, R35.reuse, R59, R26 ;  /* 0x0000003b23cb7223 */ /* 0x040fe2000000001a */
[C---:B-1----:R-:W-:Y:S01]  /*5fd0*/  FFMA R26, R36.reuse, R56, R205 ;  /* 0x00000038241a7223 */ /* 0x042fe200000000cd */
[----:B------:R-:W-:Y:S01]  /*5fe0*/  FFMA R28, R36, R52, R115 ;  /* 0x00000034241c7223 */ /* 0x000fe20000000073 */
[----:B------:R-:W-:Y:S01]  /*5ff0*/  FFMA R107, R35, R47, R30 ;  /* 0x0000002f236b7223 */ /* 0x000fe2000000001e */
[----:B------:R-:W-:Y:S01]  /*6000*/  FFMA R74, R74, R58, R73 ;  /* 0x0000003a4a4a7223 */ /* 0x000fe20000000049 */
        /* <DEDUP_REMOVED lines=11> */
[----:B------:R-:W-:Y:S01]  /*60c0*/  LDS.128 R72, [R11+0x50] ;  /* 0x000050000b487984 */ /* 0x000fe20000000c00 */
[C---:B------:R-:W-:Y:S01]  /*60d0*/  FFMA R76, R38.reuse, R50, R27 ;  /* 0x00000032264c7223 */ /* 0x040fe2000000001b */
[----:B------:R-:W-:Y:S01]  /*60e0*/  FFMA R38, R38, R46, R37 ;  /* 0x0000002e26267223 */ /* 0x000fe20000000025 */
[C---:B------:R-:W-:Y:S01]  /*60f0*/  FFMA R115, R39.reuse, R55, R36 ;  /* 0x0000003727737223 */ /* 0x040fe20000000024 */
[----:B------:R-:W0:Y:S01]  /*6100*/  LDS.128 R32, [R24+0xd0] ;  /* 0x0000d00018207984 */ /* 0x000e220000000c00 */
[C---:B--2---:R-:W-:Y:S01]  /*6110*/  FFMA R36, R40.reuse, R48, R85 ;  /* 0x0000003028247223 */ /* 0x044fe20000000055 */
[C---:B------:R-:W-:Y:S01]  /*6120*/  FFMA R111, R39.reuse, R47, R38 ;  /* 0x0000002f276f7223 */ /* 0x040fe20000000026 */
[C---:B------:R-:W-:Y:S01]  /*6130*/  FFMA R38, R40.reuse, R44, R87 ;  /* 0x0000002c28267223 */ /* 0x040fe20000000057 */
[----:B------:R-:W1:Y:S01]  /*6140*/  LDS.128 R60, [R24+0x150] ;  /* 0x00015000183c7984 */ /* 0x000e620000000c00 */
[C---:B------:R-:W-:Y:S01]  /*6150*/  FFMA R117, R39.reuse, R59, R26 ;  /* 0x0000003b27757223 */ /* 0x040fe2000000001a */
[----:B------:R-:W-:Y:S01]  /*6160*/  FFMA R113, R39, R51, R76 ;  /* 0x0000003327717223 */ /* 0x000fe2000000004c */
[C---:B------:R-:W-:Y:S01]  /*6170*/  FFMA R26, R40.reuse, R52, R83 ;  /* 0x00000034281a7223 */ /* 0x040fe20000000053 */
[----:B------:R-:W2:Y:S01]  /*6180*/  LDS.128 R28, [R24+0x50] ;  /* 0x00005000181c7984 */ /* 0x000ea20000000c00 */
[C---:B------:R-:W-:Y:S01]  /*6190*/  FFMA R27, R41.reuse, R45, R38 ;  /* 0x0000002d291b7223 */ /* 0x040fe20000000026 */
[C---:B------:R-:W-:Y:S01]  /*61a0*/  FFMA R77, R41.reuse, R49, R36 ;  /* 0x00000031294d7223 */ /* 0x040fe20000000024 */
[----:B------:R-:W-:Y:S01]  /*61b0*/  FFMA R40, R40, R56, R91 ;  /* 0x0000003828287223 */ /* 0x000fe2000000005b */
[----:B------:R-:W3:Y:S01]  /*61c0*/  LDS.128 R64, [R24+0x1d0] ;  /* 0x0001d00018407984 */ /* 0x000ee20000000c00 */
[C---:B------:R-:W-:Y:S01]  /*61d0*/  FFMA R79, R41.reuse, R53, R26 ;  /* 0x00000035294f7223 */ /* 0x040fe2000000001a */
[C---:B------:R-:W-:Y:S01]  /*61e0*/  FFMA R76, R42.reuse, R46, R27 ;  /* 0x0000002e2a4c7223 */ /* 0x040fe2000000001b */
[----:B------:R-:W-:Y:S01]  /*61f0*/  FFMA R41, R41, R57, R40 ;  /* 0x0000003929297223 */ /* 0x000fe20000000028 */
[----:B------:R-:W4:Y:S01]  /*6200*/  LDS.128 R36, [R11+0xd0] ;  /* 0x0000d0000b247984 */ /* 0x000f220000000c00 */
        /* <DEDUP_REMOVED lines=242> */
[----:B------:R-:W-:Y:S01]  /*7130*/  FFMA R73, R73, R65, R72 ;  /* 0x0000004149497223 */ /* 0x000fe20000000048 */
[C---:B-1----:R-:W-:Y:S01]  /*7140*/  FFMA R26, R36.reuse, R64, R117 ;  /* 0x00000040241a7223 */ /* 0x042fe20000000075 */
        /* <DEDUP_REMOVED lines=16> */
[C---:B--2---:R-:W-:Y:S01]  /*7250*/  FFMA R36, R40.reuse, R32, R77 ;  /* 0x0000002028247223 */ /* 0x044fe2000000004d */
[----:B------:R-:W2:Y:S01]  /*7260*/  LDS.128 R48, [R24+0xe0] ;  /* 0x0000e00018307984 */ /* 0x000ea20000000c00 */
[C---:B------:R-:W-:Y:S01]  /*7270*/  FFMA R105, R39.reuse, R31, R38 ;  /* 0x0000001f27697223 */ /* 0x040fe20000000026 */
        /* <DEDUP_REMOVED lines=14> */
[----:B------:R-:W-:Y:S01]  /*7360*/  FFMA R26, R42, R62, R79 ;  /* 0x0000003e2a1a7223 */ /* 0x000fe2000000004f */
[----:B0-----:R-:W-:Y:S01]  /*7370*/  FFMA R28, R44, R28, R91 ;  /* 0x0000001c2c1c7223 */ /* 0x001fe2000000005b */
[----:B------:R-:W-:Y:S01]  /*7380*/  FFMA R42, R42, R66, R41 ;  /* 0x000000422a2a7223 */ /* 0x000fe20000000029 */
[C---:B------:R-:W-:Y:S01]  /*7390*/  FFMA R79, R43.reuse, R31, R76 ;  /* 0x0000001f2b4f7223 */ /* 0x040fe2000000004c */
[C---:B------:R-:W-:Y:S01]  /*73a0*/  FFMA R77, R43.reuse, R35, R40 ;  /* 0x000000232b4d7223 */ /* 0x040fe20000000028 */
        /* <DEDUP_REMOVED lines=9> */
[----:B------:R-:W-:Y:S01]  /*7440*/  FFMA R65, R45, R65, R64 ;  /* 0x000000412d417223 */ /* 0x000fe20000000040 */
[----:B------:R-:W-:Y:S01]  /*7450*/  FFMA R91, R47, R31, R30 ;  /* 0x0000001f2f5b7223 */ /* 0x000fe2000000001e */
[C---:B------:R-:W-:Y:S01]  /*7460*/  FFMA R34, R46.reuse, R34, R33 ;  /* 0x000000222e227223 */ /* 0x040fe20000000021 */
[----:B------:R-:W-:Y:S01]  /*7470*/  FFMA R61, R45, R61, R60 ;  /* 0x0000003d2d3d7223 */ /* 0x000fe2000000003c */
[----:B------:R-:W-:-:S02]  /*7480*/  FFMA R66, R46, R66, R65 ;  /* 0x000000422e427223 */ /* 0x000fc40000000041 */
[C---:B------:R-:W-:Y:S01]  /*7490*/  FFMA R87, R47.reuse, R35, R34 ;  /* 0x000000232f577223 */ /* 0x040fe20000000022 */
[----:B-1----:R-:W-:Y:S01]  /*74a0*/  FFMA R26, R52, R68, R97 ;  /* 0x00000044341a7223 */ /* 0x002fe20000000061 */
[----:B------:R-:W-:Y:S01]  /*74b0*/  FFMA R62, R46, R62, R61 ;  /* 0x0000003e2e3e7223 */ /* 0x000fe2000000003d */
[----:B------:R-:W-:Y:S01]  /*74c0*/  FFMA R83, R47, R67, R66 ;  /* 0x000000432f537223 */ /* 0x000fe20000000042 */
[C---:B--2---:R-:W-:Y:S01]  /*74d0*/  FFMA R28, R52.reuse, R48, R95 ;  /* 0x00000030341c7223 */ /* 0x044fe2000000005f */
[----:B------:R-:W-:Y:S01]  /*74e0*/  FFMA R45, R53, R69, R26 ;  /* 0x00000045352d7223 */ /* 0x000fe2000000001a */
[----:B------:R-:W-:Y:S01]  /*74f0*/  FFMA R85, R47, R63, R62 ;  /* 0x0000003f2f557223 */ /* 0x000fe2000000003e */
[----:B------:R-:W-:Y:S01]  /*7500*/  LDS.128 R64, [R11+0x1060] ;  /* 0x001060000b407984 */ /* 0x000fe20000000c00 */
[----:B---3--:R-:W-:Y:S01]  /*7510*/  FFMA R30, R52, R72, R119 ;  /* 0x00000048341e7223 */ /* 0x008fe20000000077 */
[C---:B------:R-:W-:Y:S01]  /*7520*/  FFMA R35, R53.reuse, R49, R28 ;  /* 0x0000003135237223 */ /* 0x040fe2000000001c */
[C---:B------:R-:W-:Y:S01]  /*7530*/  FFMA R26, R54.reuse, R70, R45 ;  /* 0x00000046361a7223 */ /* 0x040fe2000000002d */
[----:B------:R-:W-:Y:S01]  /*7540*/  LDS.128 R60, [R11+0x31e0] ;  /* 0x0031e0000b3c7984 */ /* 0x000fe20000000c00 */
[----:B------:R-:W-:Y:S01]  /*7550*/  FFMA R33, R53, R73, R30 ;  /* 0x0000004935217223 */ /* 0x000fe2000000001e */
[----:B------:R-:W-:Y:S01]  /*7560*/  FFMA R32, R54, R50, R35 ;  /* 0x0000003236207223 */ /* 0x000fe20000000023 */
[----:B----4-:R-:W-:Y:S01]  /*7570*/  FFMA R52, R52, R56, R121 ;  /* 0x0000003834347223 */ /* 0x010fe20000000079 */
[----:B------:R-:W1:Y:S01]  /*7580*/  LDS.128 R28, [R11+0x1e0] ;  /* 0x0001e0000b1c7984 */ /* 0x000e620000000c00 */
[----:B------:R-:W-:Y:S01]  /*7590*/  FFMA R34, R54, R74, R33 ;  /* 0x0000004a36227223 */ /* 0x000fe20000000021 */
[----:B------:R-:W-:Y:S01]  /*75a0*/  FFMA R209, R55, R51, R32 ;  /* 0x0000003337d17223 */ /* 0x000fe20000000020 */
[C---:B-----5:R-:W-:Y:S01]  /*75b0*/  FFMA R32, R36.reuse, R72, R123 ;  /* 0x0000004824207223 */ /* 0x060fe2000000007b */
[----:B------:R-:W-:Y:S01]  /*75c0*/  FFMA R53, R53, R57, R52 ;  /* 0x0000003935357223 */ /* 0x000fe20000000034 */
[C---:B------:R-:W-:Y:S01]  /*75d0*/  FFMA R95, R55.reuse, R75, R34 ;  /* 0x0000004b375f7223 */ /* 0x040fe20000000022 */
[C---:B------:R-:W-:Y:S01]  /*75e0*/  FFMA R34, R36.reuse, R56, R127 ;  /* 0x0000003824227223 */ /* 0x040fe2000000007f */
[----:B------:R-:W-:Y:S01]  /*75f0*/  FFMA R113, R55, R71, R26 ;  /* 0x0000004737717223 */ /* 0x000fe2000000001a */
[C---:B------:R-:W-:Y:S01]  /*7600*/  FFMA R26, R36.reuse, R48, R125 ;  /* 0x00000030241a7223 */ /* 0x040fe2000000007d */
[----:B------:R-:W-:Y:S01]  /*7610*/  FFMA R36, R36, R68, R205 ;  /* 0x0000004424247223 */ /* 0x000fe200000000cd */
[C---:B------:R-:W-:Y:S01]  /*7620*/  FFMA R45, R37.reuse, R57, R34 ;  /* 0x00000039252d7223 */ /* 0x040fe20000000022 */
[C---:B------:R-:W-:Y:S01]  /*7630*/  FFMA R47, R37.reuse, R73, R32 ;  /* 0x00000049252f7223 */ /* 0x040fe20000000020 */
[-C--:B------:R-:W-:Y:S01]  /*7640*/  FFMA R54, R54, R58.reuse, R53 ;  /* 0x0000003a36367223 */ /* 0x080fe20000000035 */
[----:B------:R-:W2:Y:S01]  /*7650*/  LDS.128 R32, [R11+0x10e0] ;  /* 0x0010e0000b207984 */ /* 0x000ea20000000c00 */
        /* <DEDUP_REMOVED lines=202> */
[----:B------:R-:W-:Y:S01]  /*8300*/  FFMA R37, R37, R69, R36 ;  /* 0x0000004525257223 */ /* 0x000fe20000000024 */
[C---:B------:R-:W-:Y:S01]  /*8310*/  FFMA R26, R38.reuse, R58, R33 ;  /* 0x0000003a261a7223 */ /* 0x040fe20000000021 */
[----:B------:R-:W-:Y:S01]  /*8320*/  LDS.128 R40, [R24+0xf0] ;  /* 0x0000f00018287984 */ /* 0x000fe20000000c00 */
[C---:B------:R-:W-:Y:S01]  /*8330*/  FFMA R36, R38.reuse, R74, R31 ;  /* 0x0000004a26247223 */ /* 0x040fe2000000001f */
[C---:B------:R-:W-:Y:S01]  /*8340*/  FFMA R76, R38.reuse, R50, R29 ;  /* 0x00000032264c7223 */ /* 0x040fe2000000001d */
[----:B------:R-:W-:Y:S01]  /*8350*/  FFMA R223, R55, R59, R54 ;  /* 0x0000003b37df7223 */ /* 0x000fe20000000036 */
[----:B------:R-:W0:Y:S01]  /*8360*/  LDS.128 R32, [R11+0x70] ;  /* 0x000070000b207984 */ /* 0x000e220000000c00 */
        /* <DEDUP_REMOVED lines=8> */
[C---:B------:R-:W-:Y:S01]  /*83f0*/  FFMA R26, R60.reuse, R72, R27 ;  /* 0x000000483c1a7223 */ /* 0x040fe2000000001b */
[----:B------:R-:W-:Y:S01]  /*8400*/  FFMA R175, R39, R51, R76 ;  /* 0x0000003327af7223 */ /* 0x000fe2000000004c */
[----:B------:R-:W-:Y:S01]  /*8410*/  FFMA R60, R60, R56, R81 ;  /* 0x000000383c3c7223 */ /* 0x000fe20000000051 */
[----:B------:R3:W4:Y:S01]  /*8420*/  LDS.128 R52, [R24+0x1f0] ;  /* 0x0001f00018347984 */ /* 0x0007220000000c00 */
[C---:B------:R-:W-:Y:S01]  /*8430*/  FFMA R27, R61.reuse, R69, R38 ;  /* 0x000000453d1b7223 */ /* 0x040fe20000000026 */
[C---:B------:R-:W-:Y:S01]  /*8440*/  FFMA R37, R61.reuse, R49, R36 ;  /* 0x000000313d257223 */ /* 0x040fe20000000024 */
[C---:B------:R-:W-:Y:S01]  /*8450*/  FFMA R39, R61.reuse, R73, R26 ;  /* 0x000000493d277223 */ /* 0x040fe2000000001a */
[----:B------:R-:W5:Y:S01]  /*8460*/  LDS.128 R76, [R11+0xf0] ;  /* 0x0000f0000b4c7984 */ /* 0x000f620000000c00 */
[----:B------:R-:W-:Y:S01]  /*8470*/  FFMA R61, R61, R57, R60 ;  /* 0x000000393d3d7223 */ /* 0x000fe2000000003c */
[C---:B------:R-:W-:Y:S01]  /*8480*/  FFMA R36, R62.reuse, R70, R27 ;  /* 0x000000463e247223 */ /* 0x040fe2000000001b */
[C---:B------:R-:W-:Y:S01]  /*8490*/  FFMA R26, R62.reuse, R50, R37 ;  /* 0x000000323e1a7223 */ /* 0x040fe20000000025 */
[C---:B---3--:R-:W-:Y:S01]  /*84a0*/  FFMA R24, R62.reuse, R74, R39 ;  /* 0x0000004a3e187223 */ /* 0x048fe20000000027 */
[----:B------:R-:W-:Y:S01]  /*84b0*/  FFMA R62, R62, R58, R61 ;  /* 0x0000003a3e3e7223 */ /* 0x000fe2000000003d */
[C---:B------:R-:W-:Y:S01]  /*84c0*/  FFMA R56, R64.reuse, R56, R83 ;  /* 0x0000003840387223 */ /* 0x040fe20000000053 */
[C---:B------:R-:W-:Y:S01]  /*84d0*/  FFMA R213, R63.reuse, R71, R36 ;  /* 0x000000473fd57223 */ /* 0x040fe20000000024 */
[C---:B------:R-:W-:Y:S01]  /*84e0*/  FFMA R201, R63.reuse, R51, R26 ;  /* 0x000000333fc97223 */ /* 0x040fe2000000001a */
[----:B------:R-:W-:Y:S01]  /*84f0*/  FFMA R199, R63, R75, R24 ;  /* 0x0000004b3fc77223 */ /* 0x000fe20000000018 */
[----:B------:R-:W-:Y:S01]  /*8500*/  FFMA R57, R65, R57, R56 ;  /* 0x0000003941397223 */ /* 0x000fe20000000038 */
[----:B------:R-:W-:Y:S01]  /*8510*/  FFMA R231, R63, R59, R62 ;  /* 0x0000003b3fe77223 */ /* 0x000fe2000000003e */
[----:B------:R-:W-:Y:S01]  /*8520*/  FFMA R48, R64, R48, R87 ;  /* 0x0000003040307223 */ /* 0x000fe20000000057 */
[----:B------:R-:W3:Y:S01]  /*8530*/  LDS.128 R60, [R11+0x170] ;  /* 0x000170000b3c7984 */ /* 0x000ee20000000c00 */
[----:B------:R-:W-:Y:S01]  /*8540*/  FFMA R58, R66, R58, R57 ;  /* 0x0000003a423a7223 */ /* 0x000fe20000000039 */
[C---:B------:R-:W-:Y:S01]  /*8550*/  FFMA R72, R64.reuse, R72, R85 ;  /* 0x0000004840487223 */ /* 0x040fe20000000055 */
[----:B------:R-:W-:Y:S01]  /*8560*/  FFMA R64, R64, R68, R91 ;  /* 0x0000004440407223 */ /* 0x000fe2000000005b */
[----:B------:R-:W-:Y:S01]  /*8570*/  FFMA R49, R65, R49, R48 ;  /* 0x0000003141317223 */ /* 0x000fe20000000030 */
[----:B------:R-:W-:Y:S01]  /*8580*/  FFMA R233, R67, R59, R58 ;  /* 0x0000003b43e97223 */ /* 0x000fe2000000003a */
[C---:B------:R-:W-:Y:S01]  /*8590*/  FFMA R73, R65.reuse, R73, R72 ;  /* 0x0000004941497223 */ /* 0x040fe20000000048 */
[----:B------:R-:W3:Y:S01]  /*85a0*/  LDS.128 R56, [R11+0x1f0] ;  /* 0x0001f0000b387984 */ /* 0x000ee20000000c00 */
[----:B------:R-:W-:Y:S01]  /*85b0*/  FFMA R65, R65, R69, R64 ;  /* 0x0000004541417223 */ /* 0x000fe20000000040 */
[C---:B------:R-:W-:Y:S01]  /*85c0*/  FFMA R50, R66.reuse, R50, R49 ;  /* 0x0000003242327223 */ /* 0x040fe20000000031 */
[----:B------:R-:W-:Y:S01]  /*85d0*/  FFMA R74, R66, R74, R73 ;  /* 0x0000004a424a7223 */ /* 0x000fe20000000049 */
[----:B0-----:R-:W-:Y:S01]  /*85e0*/  FFMA R26, R32, R40, R209 ;  /* 0x00000028201a7223 */ /* 0x001fe200000000d1 */
[----:B------:R-:W-:Y:S01]  /*85f0*/  FFMA R66, R66, R70, R65 ;  /* 0x0000004642427223 */ /* 0x000fe20000000041 */
[C---:B------:R-:W-:Y:S01]  /*8600*/  FFMA R237, R67.reuse, R51, R50 ;  /* 0x0000003343ed7223 */ /* 0x040fe20000000032 */
[C---:B------:R-:W-:Y:S01]  /*8610*/  FFMA R235, R67.reuse, R75, R74 ;  /* 0x0000004b43eb7223 */ /* 0x040fe2000000004a */
[C---:B-1----:R-:W-:Y:S01]  /*8620*/  FFMA R24, R32.reuse, R28, R113 ;  /* 0x0000001c20187223 */ /* 0x042fe20000000071 */
[----:B------:R-:W-:Y:S01]  /*8630*/  FFMA R239, R67, R71, R66 ;  /* 0x0000004743ef7223 */ /* 0x000fe20000000042 */
[C---:B------:R-:W-:Y:S01]  /*8640*/  FFMA R37, R33.reuse, R41, R26 ;  /* 0x0000002921257223 */ /* 0x040fe2000000001a */
[----:B------:R-:W0:Y:S01]  /*8650*/  LDS.128 R64, [R11+0x10f0] ;  /* 0x0010f0000b407984 */ /* 0x000e220000000c00 */
[----:B--2---:R-:W-:Y:S01]  /*8660*/  FFMA R36, R32, R44, R95 ;  /* 0x0000002c20247223 */ /* 0x004fe2000000005f */
[C---:B------:R-:W-:Y:S01]  /*8670*/  FFMA R39, R33.reuse, R29, R24 ;  /* 0x0000001d21277223 */ /* 0x040fe20000000018 */
[----:B------:R-:W-:Y:S01]  /*8680*/  FFMA R24, R34, R42, R37 ;  /* 0x0000002a22187223 */ /* 0x000fe20000000025 */
[----:B------:R-:W1:Y:S01]  /*8690*/  LDS.128 R48, [R11+0x1170] ;  /* 0x001170000b307984 */ /* 0x000e620000000c00 */
[----:B----4-:R-:W-:Y:S01]  /*86a0*/  FFMA R32, R32, R52, R223 ;  /* 0x0000003420207223 */ /* 0x010fe200000000df */
[----:B------:R-:W-:Y:S01]  /*86b0*/  FFMA R27, R33, R45, R36 ;  /* 0x0000002d211b7223 */ /* 0x000fe20000000024 */
[----:B------:R-:W-:Y:S01]  /*86c0*/  FFMA R36, R34, R30, R39 ;  /* 0x0000001e22247223 */ /* 0x000fe20000000027 */
[----:B------:R-:W-:Y:S01]  /*86d0*/  FFMA R131, R35, R43, R24 ;  /* 0x0000002b23837223 */ /* 0x000fe20000000018 */
[----:B------:R-:W-:Y:S01]  /*86e0*/  FFMA R33, R33, R53, R32 ;  /* 0x0000003521217223 */ /* 0x000fe20000000020 */
[----:B-----5:R-:W-:Y:S01]  /*86f0*/  FFMA R26, R76, R44, R119 ;  /* 0x0000002c4c1a7223 */ /* 0x020fe20000000077 */
[----:B------:R-:W-:Y:S01]  /*8700*/  FFMA R118, R34, R46, R27 ;  /* 0x0000002e22767223 */ /* 0x000fe2000000001b */
[----:B------:R-:W-:Y:S01]  /*8710*/  FFMA R24, R76, R40, R203 ;  /* 0x000000284c187223 */ /* 0x000fe200000000cb */
[----:B------:R-:W-:Y:S01]  /*8720*/  FFMA R34, R34, R54, R33 ;  /* 0x0000003622227223 */ /* 0x000fe20000000021 */
[----:B------:R-:W-:Y:S01]  /*8730*/  FFMA R33, R77, R45, R26 ;  /* 0x0000002d4d217223 */ /* 0x000fe2000000001a */
[C---:B------:R-:W-:Y:S01]  /*8740*/  FFMA R118, R35.reuse, R47, R118 ;  /* 0x0000002f23767223 */ /* 0x040fe20000000076 */
[C---:B------:R-:W-:Y:S01]  /*8750*/  FFMA R36, R35.reuse, R31, R36 ;  /* 0x0000001f23247223 */ /* 0x040fe20000000024 */
[----:B------:R-:W-:Y:S01]  /*8760*/  FFMA R133, R35, R55, R34 ;  /* 0x0000003723857223 */ /* 0x000fe20000000022 */
[C---:B------:R-:W-:Y:S01]  /*8770*/  FFMA R35, R77.reuse, R41, R24 ;  /* 0x000000294d237223 */ /* 0x040fe20000000018 */
[----:B------:R-:W-:Y:S01]  /*8780*/  FFMA R32, R76, R52, R97 ;  /* 0x000000344c207223 */ /* 0x000fe20000000061 */
[C---:B------:R-:W-:Y:S01]  /*8790*/  FFMA R24, R78.reuse, R46, R33 ;  /* 0x0000002e4e187223 */ /* 0x040fe20000000021 */
[----:B------:R-:W-:Y:S01]  /*87a0*/  LDS.128 R104, [R11+0x21f0] ;  /* 0x0021f0000b687984 */ /* 0x000fe20000000c00 */
[----:B------:R-:W-:Y:S01]  /*87b0*/  FFMA R112, R78, R42, R35 ;  /* 0x0000002a4e707223 */ /* 0x000fe20000000023 */
[----:B------:R-:W-:Y:S01]  /*87c0*/  FFMA R27, R77, R53, R32 ;  /* 0x000000354d1b7223 */ /* 0x000fe20000000020 */
[----:B------:R-:W-:Y:S01]  /*87d0*/  FFMA R119, R79, R47, R24 ;  /* 0x0000002f4f777223 */ /* 0x000fe20000000018 */
[C---:B---3--:R-:W-:Y:S01]  /*87e0*/  FFMA R32, R60.reuse, R52, R207 ;  /* 0x000000343c207223 */ /* 0x048fe200000000cf */
[----:B------:R-:W-:Y:S01]  /*87f0*/  FFMA R24, R60, R40, R205 ;  /* 0x000000283c187223 */ /* 0x000fe200000000cd */
[----:B------:R-:W-:Y:S01]  /*8800*/  FFMA R110, R78, R54, R27 ;  /* 0x000000364e6e7223 */ /* 0x000fe2000000001b */
        /* <DEDUP_REMOVED lines=13> */
[----:B------:R-:W2:Y:S01]  /*88e0*/  LDS.128 R124, [R11+0x11f0] ;  /* 0x0011f0000b7c7984 */ /* 0x000ea20000000c00 */
        /* <DEDUP_REMOVED lines=8> */
[----:B0-----:R-:W-:Y:S01]  /*8970*/  FFMA R32, R64, R28, R193 ;  /* 0x0000001c40207223 */ /* 0x001fe200000000c1 */
[----:B------:R-:W-:Y:S01]  /*8980*/  FFMA R58, R58, R30, R57 ;  /* 0x0000001e3a3a7223 */ /* 0x000fe20000000039 */
[C---:B------:R-:W-:Y:S01]  /*8990*/  FFMA R109, R59.reuse, R47, R26 ;  /* 0x0000002f3b6d7223 */ /* 0x040fe2000000001a */
[----:B------:R-:W-:Y:S01]  /*89a0*/  FFMA R137, R59, R43, R24 ;  /* 0x0000002b3b897223 */ /* 0x000fe20000000018 */
[C---:B------:R-:W-:Y:S01]  /*89b0*/  FFMA R26, R64.reuse, R40, R211 ;  /* 0x00000028401a7223 */ /* 0x040fe200000000d3 */
[C---:B------:R-:W-:Y:S01]  /*89c0*/  FFMA R24, R64.reuse, R44, R129 ;  /* 0x0000002c40187223 */ /* 0x040fe20000000081 */
[----:B------:R-:W-:Y:S01]  /*89d0*/  FFMA R27, R65, R29, R32 ;  /* 0x0000001d411b7223 */ /* 0x000fe20000000020 */
        /* <DEDUP_REMOVED lines=15> */
[C---:B------:R-:W-:Y:S01]  /*8ad0*/  FFMA R61, R67.reuse, R31, R26 ;  /* 0x0000001f433d7223 */ /* 0x040fe2000000001a */
[----:B------:R-:W-:Y:S01]  /*8ae0*/  FFMA R98, R67, R55, R66 ;  /* 0x0000003743627223 */ /* 0x000fe20000000042 */
[C---:B-1----:R-:W-:Y:S01]  /*8af0*/  FFMA R26, R48.reuse, R40, R179 ;  /* 0x00000028301a7223 */ /* 0x042fe200000000b3 */
[----:B------:R-:W1:Y:S01]  /*8b00*/  LDS.128 R64, [R11+0x20f0] ;  /* 0x0020f0000b407984 */ /* 0x000e620000000c00 */
[C---:B------:R-:W-:Y:S01]  /*8b10*/  FFMA R56, R48.reuse, R28, R143 ;  /* 0x0000001c30387223 */ /* 0x040fe2000000008f */
[C---:B------:R-:W-:Y:S01]  /*8b20*/  FFMA R24, R48.reuse, R44, R145 ;  /* 0x0000002c30187223 */ /* 0x040fe20000000091 */
[----:B------:R-:W-:Y:S01]  /*8b30*/  FFMA R48, R48, R52, R229 ;  /* 0x0000003430307223 */ /* 0x000fe200000000e5 */
[----:B------:R-:W-:Y:S01]  /*8b40*/  FFMA R59, R49, R41, R26 ;  /* 0x00000029313b7223 */ /* 0x000fe2000000001a */
[C---:B------:R-:W-:Y:S01]  /*8b50*/  FFMA R108, R63.reuse, R47, R108 ;  /* 0x0000002f3f6c7223 */ /* 0x040fe2000000006c */
        /* <DEDUP_REMOVED lines=43> */
[C---:B-1----:R-:W-:Y:S01]  /*8e10*/  FFMA R34, R64.reuse, R28, R123 ;  /* 0x0000001c40227223 */ /* 0x042fe2000000007b */
[C---:B------:R-:W-:Y:S01]  /*8e20*/  FFMA R26, R64.reuse, R40, R165 ;  /* 0x00000028401a7223 */ /* 0x040fe200000000a5 */
[C---:B------:R-:W-:Y:S01]  /*8e30*/  FFMA R24, R64.reuse, R44, R149 ;  /* 0x0000002c40187223 */ /* 0x040fe20000000095 */
        /* <DEDUP_REMOVED lines=12> */
[----:B------:R-:W-:Y:S01]  /*8f00*/  FFMA R24, R66, R46, R69 ;  /* 0x0000002e42187223 */ /* 0x000fe20000000045 */
[C---:B------:R-:W-:Y:S01]  /*8f10*/  FFMA R33, R67.reuse, R31, R26 ;  /* 0x0000001f43217223 */ /* 0x040fe2000000001a */
[----:B--2---:R-:W-:Y:S01]  /*8f20*/  FFMA R26, R56, R40, R167 ;  /* 0x00000028381a7223 */ /* 0x004fe200000000a7 */
        /* <DEDUP_REMOVED lines=35> */
[----:B------:R-:W2:Y:S01]  /*9160*/  LDS.128 R68, [R11+0x3170] ;  /* 0x003170000b447984 */ /* 0x000ea20000000c00 */
        /* <DEDUP_REMOVED lines=13> */
[----:B------:R-:W0:Y:S01]  /*9240*/  LDS.128 R56, [R11+0x31f0] ;  /* 0x0031f0000b387984 */ /* 0x000e220000000c00 */
[C---:B------:R-:W-:Y:S01]  /*9250*/  FFMA R103, R51.reuse, R43, R24 ;  /* 0x0000002b33677223 */ /* 0x040fe20000000018 */
[C---:B------:R-:W-:Y:S01]  /*9260*/  FFMA R72, R51.reuse, R47, R72 ;  /* 0x0000002f33487223 */ /* 0x040fe20000000048 */
[C---:B------:R-:W-:Y:S01]  /*9270*/  FFMA R64, R51.reuse, R31, R64 ;  /* 0x0000001f33407223 */ /* 0x040fe20000000040 */
[----:B------:R-:W-:Y:S01]  /*9280*/  FFMA R101, R51, R55, R50 ;  /* 0x0000003733657223 */ /* 0x000fe20000000032 */
[C---:B------:R-:W-:Y:S01]  /*9290*/  FFMA R65, R77.reuse, R29, R48 ;  /* 0x0000001d4d417223 */ /* 0x040fe20000000030 */
[C---:B------:R-:W-:Y:S01]  /*92a0*/  FFMA R26, R76.reuse, R40, R173 ;  /* 0x000000284c1a7223 */ /* 0x040fe200000000ad */
[----:B------:R-:W1:Y:S01]  /*92b0*/  LDS.128 R48, [R11+0x1070] ;  /* 0x001070000b307984 */ /* 0x000e620000000c00 */
        /* <DEDUP_REMOVED lines=13> */
[-C--:B------:R-:W-:Y:S01]  /*9390*/  FFMA R88, R79, R55.reuse, R78 ;  /* 0x000000374f587223 */ /* 0x080fe2000000004e */
[----:B------:R-:W-:Y:S01]  /*93a0*/  FFMA R107, R107, R55, R106 ;  /* 0x000000376b6b7223 */ /* 0x000fe2000000006a */
        /* <DEDUP_REMOVED lines=15> */
[C---:B0-----:R-:W-:Y:S01]  /*94a0*/  FFMA R26, R56.reuse, R40, R201 ;  /* 0x00000028381a7223 */ /* 0x041fe200000000c9 */
[C---:B------:R-:W-:Y:S01]  /*94b0*/  FFMA R24, R56.reuse, R44, R199 ;  /* 0x0000002c38187223 */ /* 0x040fe200000000c7 */
[C---:B------:R-:W-:Y:S01]  /*94c0*/  FFMA R60, R56.reuse, R28, R213 ;  /* 0x0000001c383c7223 */ /* 0x040fe200000000d5 */
[-C--:B------:R-:W-:Y:S01]  /*94d0*/  FFMA R56, R56, R52.reuse, R231 ;  /* 0x0000003438387223 */ /* 0x080fe200000000e7 */
[----:B------:R-:W-:Y:S01]  /*94e0*/  FFMA R69, R57, R41, R26 ;  /* 0x0000002939457223 */ /* 0x000fe2000000001a */
        /* <DEDUP_REMOVED lines=8> */
[-C--:B------:R-:W-:Y:S01]  /*9570*/  FFMA R57, R57, R53.reuse, R56 ;  /* 0x0000003539397223 */ /* 0x080fe20000000038 */
[C---:B------:R-:W-:Y:S01]  /*9580*/  FFMA R26, R58.reuse, R42, R69 ;  /* 0x0000002a3a1a7223 */ /* 0x040fe20000000045 */
[C---:B------:R-:W-:Y:S01]  /*9590*/  FFMA R53, R49.reuse, R53, R52 ;  /* 0x0000003531357223 */ /* 0x040fe20000000034 */
[C---:B------:R-:W-:Y:S01]  /*95a0*/  FFMA R45, R49.reuse, R45, R44 ;  /* 0x0000002d312d7223 */ /* 0x040fe2000000002c */
[C---:B------:R-:W-:Y:S01]  /*95b0*/  FFMA R29, R49.reuse, R29, R28 ;  /* 0x0000001d311d7223 */ /* 0x040fe2000000001c */
[----:B------:R-:W-:Y:S01]  /*95c0*/  FFMA R41, R49, R41, R40 ;  /* 0x0000002931297223 */ /* 0x000fe20000000028 */
[C---:B------:R-:W-:Y:S01]  /*95d0*/  FFMA R24, R58.reuse, R46, R71 ;  /* 0x0000002e3a187223 */ /* 0x040fe20000000047 */
[----:B------:R-:W-:Y:S01]  /*95e0*/  FFMA R56, R58, R30, R67 ;  /* 0x0000001e3a387223 */ /* 0x000fe20000000043 */
[-C--:B------:R-:W-:Y:S01]  /*95f0*/  FFMA R126, R126, R54.reuse, R125 ;  /* 0x000000367e7e7223 */ /* 0x080fe2000000007d */
[-C--:B------:R-:W-:Y:S01]  /*9600*/  FFMA R58, R58, R54.reuse, R57 ;  /* 0x000000363a3a7223 */ /* 0x080fe20000000039 */
        /* <DEDUP_REMOVED lines=8> */
[-C--:B------:R-:W-:Y:S01]  /*9690*/  FFMA R121, R59, R55.reuse, R58 ;  /* 0x000000373b797223 */ /* 0x080fe2000000003a */
[C---:B------:R-:W-:Y:S01]  /*96a0*/  FFMA R123, R51.reuse, R55, R54 ;  /* 0x00000037337b7223 */ /* 0x040fe20000000036 */
[C---:B------:R-:W-:Y:S01]  /*96b0*/  FFMA R26, R51.reuse, R47, R26 ;  /* 0x0000002f331a7223 */ /* 0x040fe2000000001a */
[C---:B------:R-:W-:Y:S01]  /*96c0*/  FFMA R125, R51.reuse, R43, R42 ;  /* 0x0000002b337d7223 */ /* 0x040fe2000000002a */
[----:B------:R-:W-:Y:S01]  /*96d0*/  FFMA R60, R51, R31, R30 ;  /* 0x0000001f333c7223 */ /* 0x000fe2000000001e */
[----:B------:R-:W-:Y:S01]  /*96e0*/  @P0 CALL.REL.NOINC `(.L_x_0) ;  /* 0x0000001000000944 */ /* 0x000fe20003c00000 */
[----:B------:R-:W-:Y:S05]  /*96f0*/  BRA `(.L_x_1) ;  /* 0xffff73f000007947 */ /* 0x000fea000383ffff */
.L_x_0:
[----:B------:R-:W0:Y:S01]  /*9700*/  S2R R24, SR_TID.X ;  /* 0x0000000000187919 */ /* 0x000e220000002100 */
[----:B------:R-:W-:-:S02]  /*9710*/  SHF.R.S32.HI R14, RZ, 0x1f, R5 ;  /* 0x0000001fff0e7819 */ /* 0x000fc40000011405 */
[C---:B------:R-:W-:Y:S02]  /*9720*/  LEA R22, P0, R5.reuse, c[0x0][0x170], 0x2 ;  /* 0x00005c0005167a11 */ /* 0x040fe400078010ff */
[----:B------:R-:W-:Y:S02]  /*9730*/  SHF.R.S32.HI R17, RZ, 0x1f, R10 ;  /* 0x0000001fff117819 */ /* 0x000fe4000001140a */
[C---:B------:R-:W-:Y:S02]  /*9740*/  LEA R16, P1, R10.reuse, c[0x0][0x170], 0x2 ;  /* 0x00005c000a107a11 */ /* 0x040fe400078210ff */
[----:B------:R-:W-:Y:S02]  /*9750*/  LEA.HI.X R23, R5, c[0x0][0x174], R14, 0x2, P0 ;  /* 0x00005d0005177a11 */ /* 0x000fe400000f140e */
[----:B------:R-:W-:Y:S02]  /*9760*/  LEA.HI.X R17, R10, c[0x0][0x174], R17, 0x2, P1 ;  /* 0x00005d000a117a11 */ /* 0x000fe400008f1411 */
[----:B------:R-:W-:-:S02]  /*9770*/  MOV R76, 0xffffffe0 ;  /* 0xffffffe0004c7802 */ /* 0x000fc40000000f00 */
[----:B0-----:R-:W-:Y:S02]  /*9780*/  SHF.L.U32 R6, R24, 0x2, RZ ;  /* 0x0000000218067819 */ /* 0x001fe400000006ff */
[----:B------:R-:W-:Y:S02]  /*9790*/  SHF.R.U32.HI R7, RZ, 0x5, R24 ;  /* 0x00000005ff077819 */ /* 0x000fe40000011618 */
[----:B------:R-:W-:Y:S02]  /*97a0*/  LOP3.LUT R6, R6, 0x1c, RZ, 0xc0, !PT ;  /* 0x0000001c06067812 */ /* 0x000fe400078ec0ff */
[----:B------:R-:W-:Y:S02]  /*97b0*/  LOP3.LUT R12, R7, 0x3, RZ, 0xc0, !PT ;  /* 0x00000003070c7812 */ /* 0x000fe400078ec0ff */
[----:B------:R-:W-:Y:S02]  /*97c0*/  LEA R6, P2, R6, c[0x0][0x178], 0x2 ;  /* 0x00005e0006067a11 */ /* 0x000fe400078410ff */
[----:B------:R-:W-:-:S02]  /*97d0*/  LOP3.LUT R25, R12, 0x4, R7, 0xf8, !PT ;  /* 0x000000040c197812 */ /* 0x000fc400078ef807 */
[----:B------:R-:W-:-:S02]  /*97e0*/  IADD3.X R77, RZ, c[0x0][0x17c], RZ, P2, !PT ;  /* 0x00005f00ff4d7a10 */ /* 0x000fc400017fe4ff */
.L_x_3:
[----:B------:R-:W-:Y:S01]  /*97f0*/  ULDC.64 UR4, c[0x0][0x118] ;  /* 0x0000460000047ab9 */ /* 0x000fe20000000a00 */
[----:B------:R-:W-:Y:S01]  /*9800*/  MOV R78, R6 ;  /* 0x00000006004e7202 */ /* 0x000fe20000000f00 */
[----:B------:R-:W2:Y:S01]  /*9810*/  LDG.E.128 R28, [R22.64] ;  /* 0x00000004161c7981 */ /* 0x000ea2000c1e1d00 */
[----:B------:R-:W-:-:S03]  /*9820*/  MOV R79, R77 ;  /* 0x0000004d004f7202 */ /* 0x000fc60000000f00 */
[----:B------:R-:W3:Y:S04]  /*9830*/  LDG.E.128 R40, [R18.64] ;  /* 0x0000000412287981 */ /* 0x000ee8000c1e1d00 */
[----:B------:R-:W4:Y:S04]  /*9840*/  LDG.E.128 R44, [R16.64] ;  /* 0x00000004102c7981 */ /* 0x000f28000c1e1d00 */
[----:B------:R-:W5:Y:S04]  /*9850*/  LDG.E.128 R48, [R20.64] ;  /* 0x0000000414307981 */ /* 0x000f68000c1e1d00 */
[----:B------:R-:W-:Y:S06]  /*9860*/  BAR.SYNC 0x0 ;  /* 0x0000000000007b1d */ /* 0x000fec0000000000 */
[----:B------:R-:W5:Y:S01]  /*9870*/  LDG.E.128 R68, [R78.64] ;  /* 0x000000044e447981 */ /* 0x000f62000c1e1d00 */
[----:B------:R-:W-:-:S04]  /*9880*/  LOP3.LUT R5, R24, 0x1f, RZ, 0xc0, !PT ;  /* 0x0000001f18057812 */ /* 0x000fc800078ec0ff */
[----:B------:R-:W-:Y:S02]  /*9890*/  LEA R10, R5, 0x4000, 0x9 ;  /* 0x00004000050a7811 */ /* 0x000fe400078e48ff */
[----:B------:R-:W-:-:S04]  /*98a0*/  IADD3 R6, P0, R78, 0x80, RZ ;  /* 0x000000804e067810 */ /* 0x000fc80007f1e0ff */
[----:B------:R-:W-:Y:S01]  /*98b0*/  IADD3.X R77, RZ, R79, RZ, P0, !PT ;  /* 0x0000004fff4d7210 */ /* 0x000fe200007fe4ff */
[----:B--2---:R-:W-:Y:S04]  /*98c0*/  STS.128 [R3], R28 ;  /* 0x0000001c03007388 */ /* 0x004fe80000000c00 */
[----:B---3--:R-:W-:Y:S04]  /*98d0*/  STS.128 [R0], R40 ;  /* 0x0000002800007388 */ /* 0x008fe80000000c00 */
[----:B----4-:R-:W-:Y:S04]  /*98e0*/  STS.128 [R2], R44 ;  /* 0x0000002c02007388 */ /* 0x010fe80000000c00 */
[----:B-----5:R-:W-:Y:S04]  /*98f0*/  STS.128 [R4], R48 ;  /* 0x0000003004007388 */ /* 0x020fe80000000c00 */
[----:B------:R-:W-:Y:S04]  /*9900*/  STS.128 [R3+0x4000], R68 ;  /* 0x0040004403007388 */ /* 0x000fe80000000c00 */
[----:B------:R-:W-:Y:S04]  /*9910*/  STS.128 [R0+0x4000], R68 ;  /* 0x0040004400007388 */ /* 0x000fe80000000c00 */
[----:B------:R-:W-:Y:S04]  /*9920*/  STS.128 [R2+0x4000], R68 ;  /* 0x0040004402007388 */ /* 0x000fe80000000c00 */
[----:B------:R-:W-:Y:S04]  /*9930*/  STS.128 [R4+0x4000], R68 ;  /* 0x0040004404007388 */ /* 0x000fe80000000c00 */
[----:B------:R-:W-:Y:S06]  /*9940*/  BAR.SYNC 0x0 ;  /* 0x0000000000007b1d */ /* 0x000fec0000000000 */
[----:B------:R-:W-:Y:S04]  /*9950*/  LDS.128 R56, [R11] ;  /* 0x000000000b387984 */ /* 0x000fe80000000c00 */
[----:B------:R-:W0:Y:S04]  /*9960*/  LDS.128 R12, [R10+0x80] ;  /* 0x000080000a0c7984 */ /* 0x000e280000000c00 */
[----:B------:R-:W1:Y:S04]  /*9970*/  LDS.128 R40, [R10] ;  /* 0x000000000a287984 */ /* 0x000e680000000c00 */
[----:B------:R-:W2:Y:S04]  /*9980*/  LDS.128 R28, [R10+0x100] ;  /* 0x000100000a1c7984 */ /* 0x000ea80000000c00 */
[----:B------:R-:W3:Y:S04]  /*9990*/  LDS.128 R44, [R10+0x180] ;  /* 0x000180000a2c7984 */ /* 0x000ee80000000c00 */
[----:B------:R-:W4:Y:S04]  /*99a0*/  LDS.128 R48, [R11+0x80] ;  /* 0x000080000b307984 */ /* 0x000f280000000c00 */
[----:B------:R-:W5:Y:S01]  /*99b0*/  LDS.128 R52, [R11+0x100] ;  /* 0x000100000b347984 */ /* 0x000f620000000c00 */
[C---:B0-----:R-:W-:Y:S01]  /*99c0*/  FFMA R68, R56.reuse, R12, R131 ;  /* 0x0000000c38447223 */ /* 0x041fe20000000083 */
[----:B-1----:R-:W-:-:S03]  /*99d0*/  FFMA R36, R56, R40, R36 ;  /* 0x0000002838247223 */ /* 0x002fc60000000024 */
[C---:B------:R-:W-:Y:S02]  /*99e0*/  FFMA R131, R57.reuse, R13, R68 ;  /* 0x0000000d39837223 */ /* 0x040fe40000000044 */
[----:B------:R-:W0:Y:S01]  /*99f0*/  LDS.128 R68, [R11+0x180] ;  /* 0x000180000b447984 */ /* 0x000e220000000c00 */
[C---:B--2---:R-:W-:Y:S01]  /*9a00*/  FFMA R118, R56.reuse, R28, R118 ;  /* 0x0000001c38767223 */ /* 0x044fe20000000076 */
[----:B---3--:R-:W-:Y:S01]  /*9a10*/  FFMA R56, R56, R44, R133 ;  /* 0x0000002c38387223 */ /* 0x008fe20000000085 */
[C---:B------:R-:W-:Y:S02]  /*9a20*/  FFMA R133, R57.reuse, R41, R36 ;  /* 0x0000002939857223 */ /* 0x040fe40000000024 */
[C---:B------:R-:W-:Y:S01]  /*9a30*/  FFMA R79, R57.reuse, R29, R118 ;  /* 0x0000001d394f7223 */ /* 0x040fe20000000076 */
[----:B------:R-:W-:Y:S01]  /*9a40*/  FFMA R57, R57, R45, R56 ;  /* 0x0000002d39397223 */ /* 0x000fe20000000038 */
[C---:B------:R-:W-:Y:S01]  /*9a50*/  FFMA R36, R58.reuse, R42, R133 ;  /* 0x0000002a3a247223 */ /* 0x040fe20000000085 */
[C---:B------:R-:W-:Y:S01]  /*9a60*/  FFMA R56, R58.reuse, R14, R131 ;  /* 0x0000000e3a387223 */ /* 0x040fe20000000083 */
[C---:B------:R-:W-:Y:S01]  /*9a70*/  FFMA R78, R58.reuse, R30, R79 ;  /* 0x0000001e3a4e7223 */ /* 0x040fe2000000004f */
[----:B------:R-:W-:Y:S01]  /*9a80*/  FFMA R58, R58, R46, R57 ;  /* 0x0000002e3a3a7223 */ /* 0x000fe20000000039 */
[C---:B------:R-:W-:Y:S01]  /*9a90*/  FFMA R141, R59.reuse, R43, R36 ;  /* 0x0000002b3b8d7223 */ /* 0x040fe20000000024 */
[C---:B----4-:R-:W-:Y:S01]  /*9aa0*/  FFMA R36, R48.reuse, R28, R119 ;  /* 0x0000001c30247223 */ /* 0x050fe20000000077 */
[C---:B------:R-:W-:Y:S01]  /*9ab0*/  FFMA R110, R48.reuse, R44, R110 ;  /* 0x0000002c306e7223 */ /* 0x040fe2000000006e */
[C---:B------:R-:W-:Y:S01]  /*9ac0*/  FFMA R112, R48.reuse, R12, R112 ;  /* 0x0000000c30707223 */ /* 0x040fe20000000070 */
[----:B------:R-:W-:Y:S01]  /*9ad0*/  FFMA R48, R48, R40, R37 ;  /* 0x0000002830307223 */ /* 0x000fe20000000025 */
[C---:B------:R-:W-:Y:S01]  /*9ae0*/  FFMA R135, R59.reuse, R15, R56 ;  /* 0x0000000f3b877223 */ /* 0x040fe20000000038 */
[C---:B------:R-:W-:Y:S01]  /*9af0*/  FFMA R177, R59.reuse, R31, R78 ;  /* 0x0000001f3bb17223 */ /* 0x040fe2000000004e */
[----:B------:R-:W-:Y:S01]  /*9b00*/  FFMA R185, R59, R47, R58 ;  /* 0x0000002f3bb97223 */ /* 0x000fe2000000003a */
[C---:B------:R-:W-:Y:S01]  /*9b10*/  FFMA R79, R49.reuse, R29, R36 ;  /* 0x0000001d314f7223 */ /* 0x040fe20000000024 */
[----:B------:R-:W1:Y:S01]  /*9b20*/  LDS.128 R56, [R11+0x1080] ;  /* 0x001080000b387984 */ /* 0x000e620000000c00 */
        /* <DEDUP_REMOVED lines=31> */
[----:B------:R-:W-:Y:S01]  /*9d20*/  FFMA R189, R55, R43, R54 ;  /* 0x0000002b37bd7223 */ /* 0x000fe20000000036 */
[C---:B------:R-:W-:Y:S01]  /*9d30*/  FFMA R39, R69.reuse, R29, R38 ;  /* 0x0000001d45277223 */ /* 0x040fe20000000026 */
[C---:B------:R-:W-:Y:S01]  /*9d40*/  FFMA R79, R69.reuse, R13, R36 ;  /* 0x0000000d454f7223 */ /* 0x040fe20000000024 */
[----:B------:R-:W-:-:S02]  /*9d50*/  FFMA R37, R69, R45, R52 ;  /* 0x0000002d45257223 */ /* 0x000fc40000000034 */
[----:B------:R-:W0:Y:S01]  /*9d60*/  LDS.128 R52, [R11+0x1180] ;  /* 0x001180000b347984 */ /* 0x000e220000000c00 */
[C---:B------:R-:W-:Y:S01]  /*9d70*/  FFMA R38, R70.reuse, R30, R39 ;  /* 0x0000001e46267223 */ /* 0x040fe20000000027 */
[----:B------:R-:W-:Y:S01]  /*9d80*/  FFMA R36, R70, R14, R79 ;  /* 0x0000000e46247223 */ /* 0x000fe2000000004f */
[----:B------:R-:W-:Y:S02]  /*9d90*/  FFMA R69, R69, R41, R68 ;  /* 0x0000002945457223 */ /* 0x000fe40000000044 */
[C---:B------:R-:W-:Y:S01]  /*9da0*/  FFMA R133, R71.reuse, R31, R38 ;  /* 0x0000001f47857223 */ /* 0x040fe20000000026 */
[----:B------:R-:W-:Y:S01]  /*9db0*/  FFMA R179, R71, R15, R36 ;  /* 0x0000000f47b37223 */ /* 0x000fe20000000024 */
[C---:B-1----:R-:W-:Y:S01]  /*9dc0*/  FFMA R38, R56.reuse, R40, R61 ;  /* 0x0000002838267223 */ /* 0x042fe2000000003d */
[----:B------:R-:W-:Y:S01]  /*9dd0*/  FFMA R36, R56, R28, R27 ;  /* 0x0000001c38247223 */ /* 0x000fe2000000001b */
[----:B------:R-:W-:Y:S01]  /*9de0*/  FFMA R68, R70, R46, R37 ;  /* 0x0000002e46447223 */ /* 0x000fe20000000025 */
        /* <DEDUP_REMOVED lines=25> */
[----:B------:R-:W-:-:S02]  /*9f80*/  FFMA R69, R49, R29, R92 ;  /* 0x0000001d31457223 */ /* 0x000fc4000000005c */
[----:B------:R-:W-:Y:S01]  /*9f90*/  FFMA R49, R49, R45, R48 ;  /* 0x0000002d31317223 */ /* 0x000fe20000000030 */
[C---:B------:R-:W-:Y:S01]  /*9fa0*/  FFMA R68, R50.reuse, R42, R27 ;  /* 0x0000002a32447223 */ /* 0x040fe2000000001b */
[C---:B------:R-:W-:Y:S01]  /*9fb0*/  FFMA R62, R50.reuse, R14, R61 ;  /* 0x0000000e323e7223 */ /* 0x040fe2000000003d */
[C---:B------:R-:W-:Y:S01]  /*9fc0*/  FFMA R48, R50.reuse, R30, R69 ;  /* 0x0000001e32307223 */ /* 0x040fe20000000045 */
[----:B------:R-:W-:-:S03]  /*9fd0*/  FFMA R50, R50, R46, R49 ;  /* 0x0000002e32327223 */ /* 0x000fc60000000031 */
[C---:B------:R-:W-:Y:S01]  /*9fe0*/  FFMA R113, R51.reuse, R31, R48 ;  /* 0x0000001f33717223 */ /* 0x040fe20000000030 */
[C---:B------:R-:W-:Y:S01]  /*9ff0*/  FFMA R187, R51.reuse, R47, R50 ;  /* 0x0000002f33bb7223 */ /* 0x040fe20000000032 */
[C---:B0-----:R-:W-:Y:S01]  /*a000*/  FFMA R48, R52.reuse, R28, R93 ;  /* 0x0000001c34307223 */ /* 0x041fe2000000005d */
        /* <DEDUP_REMOVED lines=10> */
[C---:B------:R-:W-:Y:S01]  /*a0b0*/  FFMA R52, R54.reuse, R30, R63 ;  /* 0x0000001e36347223 */ /* 0x040fe2000000003f */
[C---:B------:R-:W-:Y:S01]  /*a0c0*/  FFMA R68, R54.reuse, R42, R27 ;  /* 0x0000002a36447223 */ /* 0x040fe2000000001b */
[----:B------:R-:W-:Y:S01]  /*a0d0*/  FFMA R62, R54, R14, R61 ;  /* 0x0000000e363e7223 */ /* 0x000fe2000000003d */
[C---:B-1----:R-:W-:Y:S01]  /*a0e0*/  FFMA R90, R36.reuse, R28, R90 ;  /* 0x0000001c245a7223 */ /* 0x042fe2000000005a */
[C---:B------:R-:W-:Y:S01]  /*a0f0*/  FFMA R109, R55.reuse, R31, R52 ;  /* 0x0000001f376d7223 */ /* 0x040fe20000000034 */
        /* <DEDUP_REMOVED lines=20> */
[----:B------:R-:W-:Y:S01]  /*a240*/  FFMA R183, R39, R47, R38 ;  /* 0x0000002f27b77223 */ /* 0x000fe20000000026 */
[----:B------:R-:W-:Y:S01]  /*a250*/  FFMA R27, R57, R41, R36 ;  /* 0x00000029391b7223 */ /* 0x000fe20000000024 */
[C---:B------:R-:W-:Y:S01]  /*a260*/  FFMA R80, R56.reuse, R12, R80 ;  /* 0x0000000c38507223 */ /* 0x040fe20000000050 */
[----:B------:R-:W2:Y:S01]  /*a270*/  LDS.128 R36, [R11+0x3000] ;  /* 0x003000000b247984 */ /* 0x000ea20000000c00 */
[C---:B------:R-:W-:Y:S01]  /*a280*/  FFMA R32, R56.reuse, R28, R91 ;  /* 0x0000001c38207223 */ /* 0x040fe2000000005b */
[----:B------:R-:W-:-:S02]  /*a290*/  FFMA R56, R56, R44, R82 ;  /* 0x0000002c38387223 */ /* 0x000fc40000000052 */
[----:B------:R-:W3:Y:S01]  /*a2a0*/  LDS.128 R68, [R11+0x3080] ;  /* 0x003080000b447984 */ /* 0x000ee20000000c00 */
[C---:B------:R-:W-:Y:S01]  /*a2b0*/  FFMA R61, R57.reuse, R29, R32 ;  /* 0x0000001d393d7223 */ /* 0x040fe20000000020 */
[C---:B------:R-:W-:Y:S01]  /*a2c0*/  FFMA R33, R57.reuse, R13, R80 ;  /* 0x0000000d39217223 */ /* 0x040fe20000000050 */
[----:B------:R-:W-:Y:S01]  /*a2d0*/  FFMA R57, R57, R45, R56 ;  /* 0x0000002d39397223 */ /* 0x000fe20000000038 */
[----:B------:R-:W4:Y:S01]  /*a2e0*/  LDS.128 R92, [R11+0x3100] ;  /* 0x003100000b5c7984 */ /* 0x000f220000000c00 */
[----:B------:R-:W-:Y:S01]  /*a2f0*/  FFMA R32, R58, R30, R61 ;  /* 0x0000001e3a207223 */ /* 0x000fe2000000003d */
[----:B0-----:R-:W-:Y:S01]  /*a300*/  FFMA R74, R48, R28, R74 ;  /* 0x0000001c304a7223 */ /* 0x001fe2000000004a */
        /* <DEDUP_REMOVED lines=13> */
[----:B------:R-:W0:Y:S01]  /*a3e0*/  LDS.128 R80, [R11+0x3180] ;  /* 0x003180000b507984 */ /* 0x000e220000000c00 */
[C---:B------:R-:W-:Y:S01]  /*a3f0*/  FFMA R129, R51.reuse, R31, R32 ;  /* 0x0000001f33817223 */ /* 0x040fe20000000020 */
[C---:B-1----:R-:W-:Y:S01]  /*a400*/  FFMA R32, R52.reuse, R28, R75 ;  /* 0x0000001c34207223 */ /* 0x042fe2000000004b */
[----:B------:R-:W-:Y:S01]  /*a410*/  FFMA R145, R51, R43, R48 ;  /* 0x0000002b33917223 */ /* 0x000fe20000000030 */
[----:B------:R-:W-:Y:S01]  /*a420*/  FFMA R48, R52, R40, R35 ;  /* 0x0000002834307223 */ /* 0x000fe20000000023 */
[----:B------:R-:W-:Y:S01]  /*a430*/  FFMA R34, R50, R14, R33 ;  /* 0x0000000e32227223 */ /* 0x000fe20000000021 */
[----:B------:R-:W-:-:S03]  /*a440*/  FFMA R35, R53, R29, R32 ;  /* 0x0000001d35237223 */ /* 0x000fc60000000020 */
[----:B------:R-:W-:Y:S01]  /*a450*/  FFMA R117, R51, R15, R34 ;  /* 0x0000000f33757223 */ /* 0x000fe20000000022 */
[----:B------:R-:W-:Y:S01]  /*a460*/  FFMA R32, R54, R30, R35 ;  /* 0x0000001e36207223 */ /* 0x000fe20000000023 */
[----:B------:R-:W-:-:S03]  /*a470*/  FFMA R34, R52, R12, R105 ;  /* 0x0000000c34227223 */ /* 0x000fc60000000069 */
[----:B------:R-:W-:Y:S01]  /*a480*/  FFMA R137, R55, R31, R32 ;  /* 0x0000001f37897223 */ /* 0x000fe20000000020 */
[----:B------:R-:W-:Y:S01]  /*a490*/  FFMA R33, R53, R13, R34 ;  /* 0x0000000d35217223 */ /* 0x000fe20000000022 */
[----:B--2---:R-:W-:-:S03]  /*a4a0*/  FFMA R32, R36, R44, R101 ;  /* 0x0000002c24207223 */ /* 0x004fc60000000065 */
[----:B------:R-:W-:Y:S01]  /*a4b0*/  FFMA R34, R54, R14, R33 ;  /* 0x0000000e36227223 */ /* 0x000fe20000000021 */
[----:B------:R-:W-:Y:S01]  /*a4c0*/  FFMA R35, R37, R45, R32 ;  /* 0x0000002d25237223 */ /* 0x000fe20000000020 */
[----:B------:R-:W-:Y:S01]  /*a4d0*/  FFMA R27, R53, R41, R48 ;  /* 0x00000029351b7223 */ /* 0x000fe20000000030 */
[----:B------:R-:W-:Y:S01]  /*a4e0*/  FFMA R64, R36, R40, R64 ;  /* 0x0000002824407223 */ /* 0x000fe20000000040 */
[----:B------:R-:W-:Y:S01]  /*a4f0*/  FFMA R99, R55, R15, R34 ;  /* 0x0000000f37637223 */ /* 0x000fe20000000022 */
[----:B------:R-:W-:Y:S01]  /*a500*/  FFMA R32, R38, R46, R35 ;  /* 0x0000002e26207223 */ /* 0x000fe20000000023 */
[----:B------:R-:W-:Y:S01]  /*a510*/  FFMA R34, R36, R12, R103 ;  /* 0x0000000c24227223 */ /* 0x000fe20000000067 */
[----:B---3--:R-:W-:Y:S01]  /*a520*/  FFMA R88, R68, R44, R88 ;  /* 0x0000002c44587223 */ /* 0x008fe20000000058 */
[----:B------:R-:W-:Y:S01]  /*a530*/  FFMA R48, R54, R42, R27 ;  /* 0x0000002a36307223 */ /* 0x000fe2000000001b */
[----:B------:R-:W-:Y:S01]  /*a540*/  FFMA R36, R36, R28, R72 ;  /* 0x0000001c24247223 */ /* 0x000fe20000000048 */
[----:B------:R-:W-:Y:S01]  /*a550*/  FFMA R27, R37, R41, R64 ;  /* 0x00000029251b7223 */ /* 0x000fe20000000040 */
        /* <DEDUP_REMOVED lines=11> */
[C---:B------:R-:W-:Y:S01]  /*a610*/  FFMA R115, R59.reuse, R43, R62 ;  /* 0x0000002b3b737223 */ /* 0x040fe2000000003e */
[C---:B------:R-:W-:Y:S01]  /*a620*/  FFMA R175, R59.reuse, R15, R56 ;  /* 0x0000000f3baf7223 */ /* 0x040fe20000000038 */
[----:B------:R-:W-:Y:S01]  /*a630*/  FFMA R191, R59, R47, R58 ;  /* 0x0000002f3bbf7223 */ /* 0x000fe2000000003a */
[----:B------:R-:W-:Y:S01]  /*a640*/  FFMA R68, R68, R28, R73 ;  /* 0x0000001c44447223 */ /* 0x000fe20000000049 */
[----:B------:R-:W1:Y:S01]  /*a650*/  LDS.128 R56, [R11+0x1000] ;  /* 0x001000000b387984 */ /* 0x000e620000000c00 */
[----:B------:R-:W-:Y:S01]  /*a660*/  FFMA R163, R39, R15, R34 ;  /* 0x0000000f27a37223 */ /* 0x000fe20000000022 */
[----:B------:R-:W-:Y:S01]  /*a670*/  FFMA R34, R70, R14, R33 ;  /* 0x0000000e46227223 */ /* 0x000fe20000000021 */
[----:B------:R-:W-:Y:S01]  /*a680*/  FFMA R195, R71, R47, R32 ;  /* 0x0000002f47c37223 */ /* 0x000fe20000000020 */
[----:B------:R-:W-:Y:S01]  /*a690*/  FFMA R69, R69, R29, R68 ;  /* 0x0000001d45457223 */ /* 0x000fe20000000044 */
[C---:B----4-:R-:W-:Y:S01]  /*a6a0*/  FFMA R32, R92.reuse, R44, R89 ;  /* 0x0000002c5c207223 */ /* 0x050fe20000000059 */
[----:B------:R-:W-:Y:S01]  /*a6b0*/  FFMA R84, R92, R28, R84 ;  /* 0x0000001c5c547223 */ /* 0x000fe20000000054 */
[----:B------:R-:W-:Y:S01]  /*a6c0*/  FFMA R52, R52, R44, R107 ;  /* 0x0000002c34347223 */ /* 0x000fe2000000006b */
[----:B------:R-:W-:Y:S01]  /*a6d0*/  FFMA R155, R39, R43, R36 ;  /* 0x0000002b279b7223 */ /* 0x000fe20000000024 */
[----:B------:R-:W-:Y:S01]  /*a6e0*/  FFMA R36, R70, R42, R27 ;  /* 0x0000002a46247223 */ /* 0x000fe2000000001b */
[----:B------:R-:W-:Y:S01]  /*a6f0*/  FFMA R103, R71, R15, R34 ;  /* 0x0000000f47677223 */ /* 0x000fe20000000022 */
[-C--:B------:R-:W-:Y:S01]  /*a700*/  FFMA R38, R38, R30.reuse, R37 ;  /* 0x0000001e26267223 */ /* 0x080fe20000000025 */
        /* <DEDUP_REMOVED lines=8> */
[-C--:B------:R-:W-:Y:S01]  /*a790*/  FFMA R54, R54, R46.reuse, R53 ;  /* 0x0000002e36367223 */ /* 0x080fe20000000035 */
[----:B------:R-:W-:Y:S01]  /*a7a0*/  FFMA R27, R93, R13, R34 ;  /* 0x0000000d5d1b7223 */ /* 0x000fe20000000022 */
[C---:B------:R-:W-:Y:S01]  /*a7b0*/  FFMA R62, R94.reuse, R46, R35 ;  /* 0x0000002e5e3e7223 */ /* 0x040fe20000000023 */
[----:B------:R-:W-:Y:S01]  /*a7c0*/  FFMA R64, R94, R30, R33 ;  /* 0x0000001e5e407223 */ /* 0x000fe20000000021 */
[----:B------:R-:W-:Y:S01]  /*a7d0*/  LDS.128 R68, [R11+0x10] ;  /* 0x000010000b447984 */ /* 0x000fe20000000c00 */
[----:B------:R-:W-:-:S03]  /*a7e0*/  FFMA R66, R92, R40, R66 ;  /* 0x000000285c427223 */ /* 0x000fc60000000042 */
[----:B------:R-:W2:Y:S04]  /*a7f0*/  LDS.128 R36, [R10+0x90] ;  /* 0x000090000a247984 */ /* 0x000ea80000000c00 */
[----:B------:R-:W3:Y:S01]  /*a800*/  LDS.128 R32, [R10+0x10] ;  /* 0x000010000a207984 */ /* 0x000ee20000000c00 */
[C---:B------:R-:W-:Y:S01]  /*a810*/  FFMA R105, R55.reuse, R43, R48 ;  /* 0x0000002b37697223 */ /* 0x040fe20000000030 */
[----:B------:R-:W-:Y:S01]  /*a820*/  FFMA R203, R55, R47, R54 ;  /* 0x0000002f37cb7223 */ /* 0x000fe20000000036 */
[----:B------:R-:W-:Y:S01]  /*a830*/  FFMA R93, R93, R41, R66 ;  /* 0x000000295d5d7223 */ /* 0x000fe20000000042 */
[----:B------:R-:W4:Y:S01]  /*a840*/  LDS.128 R52, [R10+0x110] ;  /* 0x000110000a347984 */ /* 0x000f220000000c00 */
        /* <DEDUP_REMOVED lines=8> */
[C---:B------:R-:W-:Y:S01]  /*a8d0*/  FFMA R93, R95.reuse, R43, R94 ;  /* 0x0000002b5f5d7223 */ /* 0x040fe2000000005e */
[----:B------:R-:W0:Y:S01]  /*a8e0*/  LDS.128 R48, [R10+0x190] ;  /* 0x000190000a307984 */ /* 0x000e220000000c00 */
[----:B------:R-:W-:Y:S01]  /*a8f0*/  FFMA R95, R95, R47, R62 ;  /* 0x0000002f5f5f7223 */ /* 0x000fe2000000003e */
[C---:B------:R-:W-:Y:S01]  /*a900*/  FFMA R27, R81.reuse, R41, R66 ;  /* 0x00000029511b7223 */ /* 0x040fe20000000042 */
[C---:B------:R-:W-:Y:S01]  /*a910*/  FFMA R61, R81.reuse, R13, R64 ;  /* 0x0000000d513d7223 */ /* 0x040fe20000000040 */
[----:B------:R-:W-:Y:S01]  /*a920*/  FFMA R62, R80, R28, R85 ;  /* 0x0000001c503e7223 */ /* 0x000fe20000000055 */
[----:B------:R-:W5:Y:S03]  /*a930*/  LDS.128 R64, [R11+0x90] ;  /* 0x000090000b407984 */ /* 0x000f660000000c00 */
[----:B------:R-:W-:Y:S01]  /*a940*/  FFMA R63, R81, R29, R62 ;  /* 0x0000001d513f7223 */ /* 0x000fe2000000003e */
[----:B-1----:R-:W-:-:S03]  /*a950*/  FFMA R12, R56, R12, R125 ;  /* 0x0000000c380c7223 */ /* 0x002fc6000000007d */
[C---:B------:R-:W-:Y:S01]  /*a960*/  FFMA R62, R82.reuse, R30, R63 ;  /* 0x0000001e523e7223 */ /* 0x040fe2000000003f */
[----:B------:R-:W-:Y:S01]  /*a970*/  FFMA R72, R82, R14, R61 ;  /* 0x0000000e52487223 */ /* 0x000fe2000000003d */
        /* <DEDUP_REMOVED lines=10> */
[C---:B------:R-:W-:Y:S01]  /*aa20*/  FFMA R85, R59.reuse, R15, R14 ;  /* 0x0000000f3b557223 */ /* 0x040fe2000000000e */
[----:B------:R-:W-:Y:S01]  /*aa30*/  FFMA R30, R58, R30, R29 ;  /* 0x0000001e3a1e7223 */ /* 0x000fe2000000001d */
[C---:B--2---:R-:W-:Y:S01]  /*aa40*/  FFMA R14, R68.reuse, R36, R135 ;  /* 0x00000024440e7223 */ /* 0x044fe20000000087 */
[----:B---3--:R-:W-:Y:S01]  /*aa50*/  FFMA R12, R68, R32, R141 ;  /* 0x00000020440c7223 */ /* 0x008fe2000000008d */
[C---:B------:R-:W-:Y:S01]  /*aa60*/  FFMA R74, R82.reuse, R42, R27 ;  /* 0x0000002a524a7223 */ /* 0x040fe2000000001b */
[----:B------:R-:W-:Y:S01]  /*aa70*/  FFMA R82, R82, R46, R81 ;  /* 0x0000002e52527223 */ /* 0x000fe20000000051 */
[----:B------:R-:W-:Y:S01]  /*aa80*/  FFMA R42, R58, R42, R41 ;  /* 0x0000002a3a2a7223 */ /* 0x000fe20000000029 */
[----:B------:R-:W-:Y:S01]  /*aa90*/  FFMA R81, R59, R31, R30 ;  /* 0x0000001f3b517223 */ /* 0x000fe2000000001e */
[----:B------:R-:W-:Y:S01]  /*aaa0*/  FFMA R27, R83, R15, R72 ;  /* 0x0000000f531b7223 */ /* 0x000fe20000000048 */
[----:B----4-:R-:W-:Y:S01]  /*aab0*/  FFMA R26, R68, R52, R177 ;  /* 0x00000034441a7223 */ /* 0x010fe200000000b1 */
[C---:B------:R-:W-:Y:S01]  /*aac0*/  FFMA R31, R69.reuse, R37, R14 ;  /* 0x00000025451f7223 */ /* 0x040fe2000000000e */
[----:B------:R-:W-:-:S02]  /*aad0*/  FFMA R41, R69, R33, R12 ;  /* 0x0000002145297223 */ /* 0x000fc4000000000c */
[----:B------:R-:W2:Y:S01]  /*aae0*/  LDS.128 R12, [R11+0x190] ;  /* 0x000190000b0c7984 */ /* 0x000ea20000000c00 */
[----:B------:R-:W-:Y:S01]  /*aaf0*/  FFMA R29, R69, R53, R26 ;  /* 0x00000035451d7223 */ /* 0x000fe2000000001a */
[----:B------:R-:W-:-:S03]  /*ab00*/  FFMA R28, R70, R38, R31 ;  /* 0x00000026461c7223 */ /* 0x000fc6000000001f */
[----:B------:R-:W-:Y:S01]  /*ab10*/  FFMA R30, R70, R54, R29 ;  /* 0x00000036461e7223 */ /* 0x000fe2000000001d */
[----:B0-----:R-:W-:Y:S01]  /*ab20*/  FFMA R68, R68, R48, R185 ;  /* 0x0000003044447223 */ /* 0x001fe200000000b9 */
[C---:B------:R-:W-:Y:S01]  /*ab30*/  FFMA R185, R71.reuse, R39, R28 ;  /* 0x0000002747b97223 */ /* 0x040fe2000000001c */
[C---:B-----5:R-:W-:Y:S01]  /*ab40*/  FFMA R28, R64.reuse, R52, R149 ;  /* 0x00000034401c7223 */ /* 0x060fe20000000095 */
[----:B------:R-:W-:Y:S01]  /*ab50*/  FFMA R135, R71, R55, R30 ;  /* 0x0000003747877223 */ /* 0x000fe2000000001e */
[----:B------:R-:W-:Y:S01]  /*ab60*/  FFMA R30, R64, R48, R139 ;  /* 0x00000030401e7223 */ /* 0x000fe2000000008b */
[----:B------:R-:W-:Y:S01]  /*ab70*/  FFMA R44, R56, R44, R123 ;  /* 0x0000002c382c7223 */ /* 0x000fe2000000007b */
[----:B------:R-:W-:Y:S01]  /*ab80*/  FFMA R26, R70, R34, R41 ;  /* 0x00000022461a7223 */ /* 0x000fe20000000029 */
[-C--:B------:R-:W-:Y:S01]  /*ab90*/  FFMA R73, R83, R43.reuse, R74 ;  /* 0x0000002b53497223 */ /* 0x080fe2000000004a */
        /* <DEDUP_REMOVED lines=9> */
[----:B------:R-:W-:Y:S01]  /*ac30*/  FFMA R40, R66, R54, R43 ;  /* 0x0000003642287223 */ /* 0x000fe2000000002b */
[----:B------:R-:W-:-:S02]  /*ac40*/  FFMA R45, R65, R37, R26 ;  /* 0x00000025412d7223 */ /* 0x000fc4000000001a */
[C---:B------:R-:W-:Y:S01]  /*ac50*/  FFMA R177, R67.reuse, R51, R42 ;  /* 0x0000003343b17223 */ /* 0x040fe2000000002a */
[----:B------:R-:W-:Y:S01]  /*ac60*/  FFMA R139, R67, R55, R40 ;  /* 0x00000037438b7223 */ /* 0x000fe20000000028 */
[----:B------:R-:W-:Y:S01]  /*ac70*/  FFMA R26, R66, R38, R45 ;  /* 0x00000026421a7223 */ /* 0x000fe2000000002d */
[C---:B-1----:R-:W-:Y:S01]  /*ac80*/  FFMA R42, R60.reuse, R48, R119 ;  /* 0x000000303c2a7223 */ /* 0x042fe20000000077 */
[C---:B------:R-:W-:Y:S01]  /*ac90*/  FFMA R40, R60.reuse, R52, R143 ;  /* 0x000000343c287223 */ /* 0x040fe2000000008f */
[-C--:B------:R-:W-:Y:S01]  /*aca0*/  FFMA R83, R83, R47.reuse, R82 ;  /* 0x0000002f53537223 */ /* 0x080fe20000000052 */
[----:B------:R-:W-:Y:S01]  /*acb0*/  FFMA R79, R59, R47, R46 ;  /* 0x0000002f3b4f7223 */ /* 0x000fe2000000002e */
[----:B------:R-:W-:Y:S01]  /*acc0*/  FFMA R141, R67, R39, R26 ;  /* 0x00000027438d7223 */ /* 0x000fe2000000001a */
[----:B------:R-:W-:Y:S01]  /*acd0*/  FFMA R26, R60, R36, R151 ;  /* 0x000000243c1a7223 */ /* 0x000fe20000000097 */
[C---:B------:R-:W-:Y:S01]  /*ace0*/  FFMA R45, R61.reuse, R49, R42 ;  /* 0x000000313d2d7223 */ /* 0x040fe2000000002a */
[----:B------:R-:W-:-:S02]  /*acf0*/  FFMA R47, R61, R53, R40 ;  /* 0x000000353d2f7223 */ /* 0x000fc40000000028 */
[----:B------:R-:W1:Y:S01]  /*ad00*/  LDS.128 R40, [R11+0x1110] ;  /* 0x001110000b287984 */ /* 0x000e620000000c00 */
[----:B------:R-:W-:Y:S01]  /*ad10*/  FFMA R57, R61, R37, R26 ;  /* 0x000000253d397223 */ /* 0x000fe2000000001a */
[C---:B------:R-:W-:Y:S01]  /*ad20*/  FFMA R46, R62.reuse, R50, R45 ;  /* 0x000000323e2e7223 */ /* 0x040fe2000000002d */
        /* <DEDUP_REMOVED lines=14> */
[----:B------:R-:W2:Y:S01]  /*ae10*/  LDS.128 R44, [R11+0x1190] ;  /* 0x001190000b2c7984 */ /* 0x000ea20000000c00 */
[C---:B------:R-:W-:Y:S01]  /*ae20*/  FFMA R61, R13.reuse, R37, R26 ;  /* 0x000000250d3d7223 */ /* 0x040fe2000000001a */
[----:B------:R-:W-:Y:S01]  /*ae30*/  FFMA R13, R13, R33, R12 ;  /* 0x000000210d0d7223 */ /* 0x000fe2000000000c */
[C---:B------:R-:W-:Y:S01]  /*ae40*/  FFMA R56, R14.reuse, R50, R57 ;  /* 0x000000320e387223 */ /* 0x040fe20000000039 */
[C---:B------:R-:W-:Y:S01]  /*ae50*/  FFMA R26, R14.reuse, R54, R59 ;  /* 0x000000360e1a7223 */ /* 0x040fe2000000003b */
[C---:B------:R-:W-:Y:S01]  /*ae60*/  FFMA R12, R14.reuse, R38, R61 ;  /* 0x000000260e0c7223 */ /* 0x040fe2000000003d */
[----:B------:R-:W-:-:S02]  /*ae70*/  FFMA R14, R14, R34, R13 ;  /* 0x000000220e0e7223 */ /* 0x000fc4000000000d */
        /* <DEDUP_REMOVED lines=12> */
[----:B------:R-:W0:Y:S01]  /*af40*/  LDS.128 R12, [R11+0x2010] ;  /* 0x002010000b0c7984 */ /* 0x000e220000000c00 */
[C---:B------:R-:W-:Y:S01]  /*af50*/  FFMA R56, R30.reuse, R34, R57 ;  /* 0x000000221e387223 */ /* 0x040fe20000000039 */
[C---:B------:R-:W-:Y:S01]  /*af60*/  FFMA R28, R30.reuse, R38, R59 ;  /* 0x000000261e1c7223 */ /* 0x040fe2000000003b */
[C---:B------:R-:W-:Y:S01]  /*af70*/  FFMA R26, R30.reuse, R54, R61 ;  /* 0x000000361e1a7223 */ /* 0x040fe2000000003d */
[----:B------:R-:W-:-:S02]  /*af80*/  FFMA R30, R30, R50, R29 ;  /* 0x000000321e1e7223 */ /* 0x000fc4000000001d */
        /* <DEDUP_REMOVED lines=12> */
[----:B------:R-:W1:Y:S01]  /*b050*/  LDS.128 R28, [R11+0x2090] ;  /* 0x002090000b1c7984 */ /* 0x000e620000000c00 */
[C---:B------:R-:W-:Y:S01]  /*b060*/  FFMA R56, R42.reuse, R34, R57 ;  /* 0x000000222a387223 */ /* 0x040fe20000000039 */
[C---:B------:R-:W-:Y:S01]  /*b070*/  FFMA R40, R42.reuse, R38, R59 ;  /* 0x000000262a287223 */ /* 0x040fe2000000003b */
[C---:B------:R-:W-:Y:S01]  /*b080*/  FFMA R26, R42.reuse, R54, R61 ;  /* 0x000000362a1a7223 */ /* 0x040fe2000000003d */
[----:B------:R-:W-:-:S02]  /*b090*/  FFMA R42, R42, R50, R41 ;  /* 0x000000322a2a7223 */ /* 0x000fc40000000029 */
        /* <DEDUP_REMOVED lines=9> */
[C---:B------:R-:W-:Y:S02]  /*b130*/  FFMA R59, R45.reuse, R37, R40 ;  /* 0x000000252d3b7223 */ /* 0x040fe40000000028 */
        /* <DEDUP_REMOVED lines=37> */
[----:B------:R-:W1:Y:S01]  /*b390*/  LDS.128 R12, [R11+0x3010] ;  /* 0x003010000b0c7984 */ /* 0x000e620000000c00 */
        /* <DEDUP_REMOVED lines=8> */
[----:B------:R-:W-:Y:S01]  /*b420*/  FFMA R127, R31, R55, R26 ;  /* 0x000000371f7f7223 */ /* 0x000fe2000000001a */
[C---:B------:R-:W-:Y:S01]  /*b430*/  FFMA R59, R41.reuse, R37, R28 ;  /* 0x00000025293b7223 */ /* 0x040fe2000000001c */
[----:B------:R-:W-:Y:S01]  /*b440*/  FFMA R57, R41, R33, R30 ;  /* 0x0000002129397223 */ /* 0x000fe2000000001e */
[C---:B------:R-:W-:Y:S01]  /*b450*/  FFMA R26, R40.reuse, R52, R129 ;  /* 0x00000034281a7223 */ /* 0x040fe20000000081 */
[----:B------:R-:W2:Y:S01]  /*b460*/  LDS.128 R28, [R11+0x3090] ;  /* 0x003090000b1c7984 */ /* 0x000ea20000000c00 */
[----:B------:R-:W-:-:S02]  /*b470*/  FFMA R40, R40, R48, R199 ;  /* 0x0000003028287223 */ /* 0x000fc400000000c7 */
[C---:B------:R-:W-:Y:S01]  /*b480*/  FFMA R61, R41.reuse, R53, R26 ;  /* 0x00000035293d7223 */ /* 0x040fe2000000001a */
[C---:B------:R-:W-:Y:S01]  /*b490*/  FFMA R56, R42.reuse, R34, R57 ;  /* 0x000000222a387223 */ /* 0x040fe20000000039 */
[----:B------:R-:W-:Y:S01]  /*b4a0*/  FFMA R41, R41, R49, R40 ;  /* 0x0000003129297223 */ /* 0x000fe20000000028 */
[C---:B------:R-:W-:Y:S01]  /*b4b0*/  FFMA R40, R42.reuse, R38, R59 ;  /* 0x000000262a287223 */ /* 0x040fe2000000003b */
[C---:B------:R-:W-:Y:S01]  /*b4c0*/  FFMA R26, R42.reuse, R54, R61 ;  /* 0x000000362a1a7223 */ /* 0x040fe2000000003d */
[C---:B------:R-:W-:Y:S01]  /*b4d0*/  FFMA R117, R43.reuse, R35, R56 ;  /* 0x000000232b757223 */ /* 0x040fe20000000038 */
[----:B------:R-:W-:Y:S01]  /*b4e0*/  FFMA R42, R42, R50, R41 ;  /* 0x000000322a2a7223 */ /* 0x000fe20000000029 */
[----:B------:R-:W3:Y:S01]  /*b4f0*/  LDS.128 R56, [R11+0x3110] ;  /* 0x003110000b387984 */ /* 0x000ee20000000c00 */
[C---:B------:R-:W-:Y:S01]  /*b500*/  FFMA R165, R43.reuse, R55, R26 ;  /* 0x000000372ba57223 */ /* 0x040fe2000000001a */
[C---:B0-----:R-:W-:Y:S01]  /*b510*/  FFMA R26, R44.reuse, R52, R137 ;  /* 0x000000342c1a7223 */ /* 0x041fe20000000089 */
[C---:B------:R-:W-:Y:S01]  /*b520*/  FFMA R145, R43.reuse, R39, R40 ;  /* 0x000000272b917223 */ /* 0x040fe20000000028 */
[----:B------:R-:W-:Y:S01]  /*b530*/  FFMA R175, R43, R51, R42 ;  /* 0x000000332baf7223 */ /* 0x000fe2000000002a */
[C---:B------:R-:W-:Y:S01]  /*b540*/  FFMA R42, R44.reuse, R32, R105 ;  /* 0x000000202c2a7223 */ /* 0x040fe20000000069 */
[----:B------:R-:W-:Y:S01]  /*b550*/  FFMA R40, R44, R36, R99 ;  /* 0x000000242c287223 */ /* 0x000fe20000000063 */
[----:B------:R-:W-:-:S02]  /*b560*/  FFMA R61, R45, R53, R26 ;  /* 0x000000352d3d7223 */ /* 0x000fc4000000001a */
        /* <DEDUP_REMOVED lines=25> */
[----:B--2---:R-:W-:Y:S01]  /*b700*/  FFMA R12, R28, R48, R195 ;  /* 0x000000301c0c7223 */ /* 0x004fe200000000c3 */
[----:B------:R-:W-:Y:S01]  /*b710*/  FFMA R65, R65, R33, R64 ;  /* 0x0000002141417223 */ /* 0x000fe20000000040 */
[C---:B------:R-:W-:Y:S01]  /*b720*/  FFMA R40, R14.reuse, R34, R41 ;  /* 0x000000220e287223 */ /* 0x040fe20000000029 */
[----:B------:R-:W-:Y:S01]  /*b730*/  FFMA R14, R14, R54, R13 ;  /* 0x000000360e0e7223 */ /* 0x000fe2000000000d */
[----:B------:R-:W-:Y:S01]  /*b740*/  FFMA R137, R15, R39, R26 ;  /* 0x000000270f897223 */ /* 0x000fe2000000001a */
[----:B------:R-:W-:Y:S01]  /*b750*/  FFMA R66, R66, R34, R65 ;  /* 0x0000002242427223 */ /* 0x000fe20000000041 */
[C---:B------:R-:W-:Y:S01]  /*b760*/  FFMA R26, R28.reuse, R32, R91 ;  /* 0x000000201c1a7223 */ /* 0x040fe2000000005b */
[----:B------:R-:W-:Y:S01]  /*b770*/  FFMA R41, R29, R49, R12 ;  /* 0x000000311d297223 */ /* 0x000fe2000000000c */
[----:B------:R-:W-:Y:S01]  /*b780*/  FFMA R99, R15, R55, R14 ;  /* 0x000000370f637223 */ /* 0x000fe2000000000e */
[C---:B------:R-:W-:Y:S01]  /*b790*/  FFMA R14, R28.reuse, R36, R103 ;  /* 0x000000241c0e7223 */ /* 0x040fe20000000067 */
[----:B------:R-:W-:Y:S01]  /*b7a0*/  FFMA R28, R28, R52, R107 ;  /* 0x000000341c1c7223 */ /* 0x000fe2000000006b */
[----:B------:R-:W-:Y:S01]  /*b7b0*/  FFMA R13, R29, R33, R26 ;  /* 0x000000211d0d7223 */ /* 0x000fe2000000001a */
[C---:B------:R-:W-:Y:S01]  /*b7c0*/  FFMA R12, R30.reuse, R50, R41 ;  /* 0x000000321e0c7223 */ /* 0x040fe20000000029 */
[-C--:B------:R-:W-:Y:S01]  /*b7d0*/  FFMA R193, R67, R35.reuse, R66 ;  /* 0x0000002343c17223 */ /* 0x080fe20000000042 */
[----:B------:R-:W-:Y:S01]  /*b7e0*/  FFMA R129, R15, R35, R40 ;  /* 0x000000230f817223 */ /* 0x000fe20000000028 */
[----:B------:R-:W1:Y:S01]  /*b7f0*/  LDS.128 R64, [R11+0x1010] ;  /* 0x001010000b407984 */ /* 0x000e620000000c00 */
[C---:B------:R-:W-:Y:S01]  /*b800*/  FFMA R15, R29.reuse, R37, R14 ;  /* 0x000000251d0f7223 */ /* 0x040fe2000000000e */
[----:B------:R-:W-:Y:S01]  /*b810*/  FFMA R29, R29, R53, R28 ;  /* 0x000000351d1d7223 */ /* 0x000fe2000000001c */
[----:B------:R-:W-:Y:S01]  /*b820*/  FFMA R26, R30, R34, R13 ;  /* 0x000000221e1a7223 */ /* 0x000fe2000000000d */
[----:B------:R-:W-:Y:S01]  /*b830*/  FFMA R107, R31, R51, R12 ;  /* 0x000000331f6b7223 */ /* 0x000fe2000000000c */
[----:B------:R-:W-:Y:S01]  /*b840*/  FFMA R69, R69, R49, R68 ;  /* 0x0000003145457223 */ /* 0x000fe20000000044 */
[----:B---3--:R-:W-:Y:S01]  /*b850*/  FFMA R12, R56, R48, R95 ;  /* 0x00000030380c7223 */ /* 0x008fe2000000005f */
        /* <DEDUP_REMOVED lines=9> */
[-C--:B------:R-:W-:Y:S01]  /*b8f0*/  FFMA R209, R71, R51.reuse, R70 ;  /* 0x0000003347d17223 */ /* 0x080fe20000000046 */
[----:B------:R-:W-:Y:S01]  /*b900*/  FFMA R173, R47, R51, R46 ;  /* 0x000000332fad7223 */ /* 0x000fe2000000002e */
[----:B------:R-:W-:Y:S01]  /*b910*/  FFMA R103, R31, R55, R30 ;  /* 0x000000371f677223 */ /* 0x000fe2000000001e */
[----:B------:R-:W-:Y:S01]  /*b920*/  FFMA R56, R56, R32, R93 ;  /* 0x0000002038387223 */ /* 0x000fe2000000005d */
[----:B------:R-:W-:Y:S01]  /*b930*/  FFMA R26, R58, R50, R29 ;  /* 0x000000323a1a7223 */ /* 0x000fe2000000001d */
[----:B------:R-:W-:Y:S01]  /*b940*/  LDS.128 R68, [R11+0x20] ;  /* 0x000020000b447984 */ /* 0x000fe20000000c00 */
[----:B------:R-:W-:-:S03]  /*b950*/  FFMA R15, R57, R53, R14 ;  /* 0x00000035390f7223 */ /* 0x000fc6000000000e */
[----:B------:R-:W2:Y:S01]  /*b960*/  LDS.128 R44, [R10+0xa0] ;  /* 0x0000a0000a2c7984 */ /* 0x000ea20000000c00 */
[----:B------:R-:W-:-:S03]  /*b970*/  FFMA R57, R57, R33, R56 ;  /* 0x0000002139397223 */ /* 0x000fc60000000038 */
[----:B------:R-:W3:Y:S01]  /*b980*/  LDS.128 R28, [R10+0x120] ;  /* 0x000120000a1c7984 */ /* 0x000ee20000000c00 */
[C---:B------:R-:W-:Y:S01]  /*b990*/  FFMA R56, R58.reuse, R54, R15 ;  /* 0x000000363a387223 */ /* 0x040fe2000000000f */
[C---:B------:R-:W-:Y:S01]  /*b9a0*/  FFMA R72, R58.reuse, R38, R13 ;  /* 0x000000263a487223 */ /* 0x040fe2000000000d */
[----:B------:R-:W-:Y:S01]  /*b9b0*/  FFMA R58, R58, R34, R57 ;  /* 0x000000223a3a7223 */ /* 0x000fe20000000039 */
[----:B------:R-:W4:Y:S01]  /*b9c0*/  LDS.128 R12, [R10+0x20] ;  /* 0x000020000a0c7984 */ /* 0x000f220000000c00 */
        /* <DEDUP_REMOVED lines=8> */
[----:B------:R-:W-:Y:S01]  /*ba50*/  FFMA R73, R61, R37, R56 ;  /* 0x000000253d497223 */ /* 0x000fe20000000038 */
[----:B------:R-:W-:Y:S01]  /*ba60*/  LDS.128 R40, [R10+0x1a0] ;  /* 0x0001a0000a287984 */ /* 0x000fe20000000c00 */
[----:B------:R-:W-:-:S03]  /*ba70*/  FFMA R60, R60, R48, R83 ;  /* 0x000000303c3c7223 */ /* 0x000fc60000000053 */
[----:B------:R-:W0:Y:S01]  /*ba80*/  LDS.128 R56, [R11+0xa0] ;  /* 0x0000a0000b387984 */ /* 0x000e220000000c00 */
        /* <DEDUP_REMOVED lines=9> */
[C---:B------:R-:W-:Y:S01]  /*bb20*/  FFMA R27, R63.reuse, R55, R26 ;  /* 0x000000373f1b7223 */ /* 0x040fe2000000001a */
[----:B------:R-:W-:Y:S01]  /*bb30*/  FFMA R83, R63, R51, R62 ;  /* 0x000000333f537223 */ /* 0x000fe2000000003e */
[C---:B------:R-:W-:Y:S01]  /*bb40*/  FFMA R33, R65.reuse, R33, R32 ;  /* 0x0000002141217223 */ /* 0x040fe20000000020 */
[----:B------:R-:W-:Y:S01]  /*bb50*/  FFMA R36, R64, R36, R85 ;  /* 0x0000002440247223 */ /* 0x000fe20000000055 */
[----:B------:R-:W1:Y:S02]  /*bb60*/  LDS.128 R60, [R11+0x120] ;  /* 0x000120000b3c7984 */ /* 0x000e640000000c00 */
[----:B------:R-:W-:Y:S01]  /*bb70*/  FFMA R34, R66, R34, R33 ;  /* 0x0000002242227223 */ /* 0x000fe20000000021 */
[----:B------:R-:W-:Y:S01]  /*bb80*/  FFMA R37, R65, R37, R36 ;  /* 0x0000002541257223 */ /* 0x000fe20000000024 */
[----:B--2---:R-:W-:-:S02]  /*bb90*/  FFMA R32, R68, R44, R185 ;  /* 0x0000002c44207223 */ /* 0x004fc400000000b9 */
[C---:B------:R-:W-:Y:S01]  /*bba0*/  FFMA R207, R67.reuse, R35, R34 ;  /* 0x0000002343cf7223 */ /* 0x040fe20000000022 */
[----:B------:R-:W-:Y:S01]  /*bbb0*/  FFMA R38, R66, R38, R37 ;  /* 0x0000002642267223 */ /* 0x000fe20000000025 */
[----:B---3--:R-:W-:Y:S01]  /*bbc0*/  FFMA R34, R68, R28, R135 ;  /* 0x0000001c44227223 */ /* 0x008fe20000000087 */
[----:B------:R-:W-:Y:S02]  /*bbd0*/  FFMA R48, R64, R48, R79 ;  /* 0x0000003040307223 */ /* 0x000fe4000000004f */
[----:B------:R-:W-:Y:S01]  /*bbe0*/  FFMA R85, R67, R39, R38 ;  /* 0x0000002743557223 */ /* 0x000fe20000000026 */
[C---:B------:R-:W-:Y:S01]  /*bbf0*/  FFMA R39, R69.reuse, R45, R32 ;  /* 0x0000002d45277223 */ /* 0x040fe20000000020 */
[----:B------:R-:W-:Y:S02]  /*bc00*/  FFMA R37, R69, R29, R34 ;  /* 0x0000001d45257223 */ /* 0x000fe40000000022 */
[----:B------:R-:W2:Y:S01]  /*bc10*/  LDS.128 R32, [R11+0x1a0] ;  /* 0x0001a0000b207984 */ /* 0x000ea20000000c00 */
[----:B------:R-:W-:Y:S01]  /*bc20*/  FFMA R49, R65, R49, R48 ;  /* 0x0000003141317223 */ /* 0x000fe20000000030 */
[----:B----4-:R-:W-:Y:S01]  /*bc30*/  FFMA R26, R68, R12, R121 ;  /* 0x0000000c441a7223 */ /* 0x010fe20000000079 */
[C---:B------:R-:W-:Y:S01]  /*bc40*/  FFMA R36, R70.reuse, R46, R39 ;  /* 0x0000002e46247223 */ /* 0x040fe20000000027 */
[----:B------:R-:W-:Y:S01]  /*bc50*/  FFMA R38, R70, R30, R37 ;  /* 0x0000001e46267223 */ /* 0x000fe20000000025 */
[----:B------:R-:W-:Y:S01]  /*bc60*/  FFMA R50, R66, R50, R49 ;  /* 0x0000003242327223 */ /* 0x000fe20000000031 */
[----:B------:R-:W-:Y:S01]  /*bc70*/  FFMA R49, R69, R13, R26 ;  /* 0x0000000d45317223 */ /* 0x000fe2000000001a */
[C---:B------:R-:W-:Y:S01]  /*bc80*/  FFMA R163, R71.reuse, R47, R36 ;  /* 0x0000002f47a37223 */ /* 0x040fe20000000024 */
[----:B------:R-:W-:Y:S01]  /*bc90*/  FFMA R185, R71, R31, R38 ;  /* 0x0000001f47b97223 */ /* 0x000fe20000000026 */
        /* <DEDUP_REMOVED lines=27> */
[----:B------:R-:W-:Y:S01]  /*be50*/  FFMA R68, R68, R40, R209 ;  /* 0x0000002844447223 */ /* 0x000fe200000000d1 */
[----:B------:R-:W1:Y:S01]  /*be60*/  LDS.128 R48, [R11+0x1120] ;  /* 0x001120000b307984 */ /* 0x000e620000000c00 */
        /* <DEDUP_REMOVED lines=24> */
[----:B------:R-:W-:Y:S01]  /*bff0*/  FFMA R34, R34, R14, R33 ;  /* 0x0000000e22227223 */ /* 0x000fe20000000021 */
[----:B------:R-:W-:Y:S01]  /*c000*/  LDS.128 R64, [R11+0x1020] ;  /* 0x001020000b407984 */ /* 0x000fe20000000c00 */
        /* <DEDUP_REMOVED lines=96> */
[----:B------:R-:W-:-:S02]  /*c610*/  FFMA R61, R49, R29, R26 ;  /* 0x0000001d313d7223 */ /* 0x000fc4000000001a */
        /* <DEDUP_REMOVED lines=12> */
[----:B------:R-:W0:Y:S01]  /*c6e0*/  LDS.128 R56, [R11+0x3120] ;  /* 0x003120000b387984 */ /* 0x000e220000000c00 */
        /* <DEDUP_REMOVED lines=11> */
[C---:B-1----:R-:W-:Y:S01]  /*c7a0*/  FFMA R26, R32.reuse, R40, R155 ;  /* 0x00000028201a7223 */ /* 0x042fe2000000009b */
[C---:B------:R-:W-:Y:S01]  /*c7b0*/  FFMA R50, R32.reuse, R12, R129 ;  /* 0x0000000c20327223 */ /* 0x040fe20000000081 */
[C---:B------:R-:W-:Y:S01]  /*c7c0*/  FFMA R48, R32.reuse, R44, R137 ;  /* 0x0000002c20307223 */ /* 0x040fe20000000089 */
[----:B------:R-:W-:Y:S01]  /*c7d0*/  FFMA R32, R32, R28, R99 ;  /* 0x0000001c20207223 */ /* 0x000fe20000000063 */
[-C--:B------:R-:W-:Y:S01]  /*c7e0*/  FFMA R54, R54, R42.reuse, R53 ;  /* 0x0000002a36367223 */ /* 0x080fe20000000035 */
        /* <DEDUP_REMOVED lines=9> */
[----:B------:R-:W1:Y:S02]  /*c880*/  LDS.128 R60, [R11+0x31a0] ;  /* 0x0031a0000b3c7984 */ /* 0x000e640000000c00 */
[C---:B------:R-:W-:Y:S01]  /*c890*/  FFMA R129, R35.reuse, R47, R32 ;  /* 0x0000002f23817223 */ /* 0x040fe20000000020 */
[C---:B------:R-:W-:Y:S01]  /*c8a0*/  FFMA R99, R35.reuse, R31, R34 ;  /* 0x0000001f23637223 */ /* 0x040fe20000000022 */
[C---:B--2---:R-:W-:Y:S01]  /*c8b0*/  FFMA R34, R36.reuse, R12, R101 ;  /* 0x0000000c24227223 */ /* 0x044fe20000000065 */
[C---:B------:R-:W-:Y:S01]  /*c8c0*/  FFMA R32, R36.reuse, R44, R91 ;  /* 0x0000002c24207223 */ /* 0x040fe2000000005b */
[C---:B------:R-:W-:Y:S01]  /*c8d0*/  FFMA R155, R35.reuse, R43, R26 ;  /* 0x0000002b239b7223 */ /* 0x040fe2000000001a */
[----:B------:R-:W-:Y:S01]  /*c8e0*/  FFMA R137, R35, R15, R48 ;  /* 0x0000000f23897223 */ /* 0x000fe20000000030 */
[----:B------:R-:W-:Y:S01]  /*c8f0*/  FFMA R26, R36, R40, R107 ;  /* 0x00000028241a7223 */ /* 0x000fe2000000006b */
[C---:B------:R-:W-:Y:S01]  /*c900*/  FFMA R33, R37.reuse, R13, R34 ;  /* 0x0000000d25217223 */ /* 0x040fe20000000022 */
[----:B------:R-:W-:-:S02]  /*c910*/  FFMA R35, R37, R45, R32 ;  /* 0x0000002d25237223 */ /* 0x000fc40000000020 */
        /* <DEDUP_REMOVED lines=13> */
[----:B------:R-:W-:Y:S01]  /*c9f0*/  FFMA R70, R70, R42, R69 ;  /* 0x0000002a46467223 */ /* 0x000fe20000000045 */
[----:B------:R-:W-:Y:S01]  /*ca00*/  FFMA R56, R56, R12, R87 ;  /* 0x0000000c38387223 */ /* 0x000fe20000000057 */
[C---:B------:R-:W-:Y:S01]  /*ca10*/  FFMA R35, R57.reuse, R29, R32 ;  /* 0x0000001d39237223 */ /* 0x040fe20000000020 */
[C---:B------:R-:W-:Y:S01]  /*ca20*/  FFMA R33, R57.reuse, R45, R34 ;  /* 0x0000002d39217223 */ /* 0x040fe20000000022 */
[-C--:B------:R-:W-:Y:S01]  /*ca30*/  FFMA R38, R38, R30.reuse, R37 ;  /* 0x0000001e26267223 */ /* 0x080fe20000000025 */
[C---:B------:R-:W-:Y:S01]  /*ca40*/  FFMA R37, R57.reuse, R41, R26 ;  /* 0x0000002939257223 */ /* 0x040fe2000000001a */
[----:B------:R-:W-:Y:S01]  /*ca50*/  FFMA R57, R57, R13, R56 ;  /* 0x0000000d39397223 */ /* 0x000fe20000000038 */
[-C--:B------:R-:W-:Y:S01]  /*ca60*/  FFMA R199, R71, R43.reuse, R70 ;  /* 0x0000002b47c77223 */ /* 0x080fe20000000046 */
[----:B------:R-:W-:Y:S01]  /*ca70*/  FFMA R171, R55, R43, R54 ;  /* 0x0000002b37ab7223 */ /* 0x000fe20000000036 */
[C---:B------:R-:W-:Y:S01]  /*ca80*/  FFMA R56, R58.reuse, R30, R35 ;  /* 0x0000001e3a387223 */ /* 0x040fe20000000023 */
[C---:B------:R-:W-:Y:S01]  /*ca90*/  FFMA R72, R58.reuse, R46, R33 ;  /* 0x0000002e3a487223 */ /* 0x040fe20000000021 */
[----:B------:R-:W-:Y:S04]  /*caa0*/  LDS.128 R68, [R11+0x30] ;  /* 0x000030000b447984 */ /* 0x000fe80000000c00 */
[----:B------:R-:W0:Y:S04]  /*cab0*/  LDS.128 R52, [R10+0xb0] ;  /* 0x0000b0000a347984 */ /* 0x000e280000000c00 */
[----:B------:R-:W2:Y:S01]  /*cac0*/  LDS.128 R32, [R10+0x30] ;  /* 0x000030000a207984 */ /* 0x000ea20000000c00 */
[----:B------:R-:W-:Y:S01]  /*cad0*/  FFMA R103, R39, R31, R38 ;  /* 0x0000001f27677223 */ /* 0x000fe20000000026 */
[----:B------:R-:W-:-:S02]  /*cae0*/  FFMA R26, R58, R42, R37 ;  /* 0x0000002a3a1a7223 */ /* 0x000fc40000000025 */
[----:B------:R-:W3:Y:S01]  /*caf0*/  LDS.128 R36, [R10+0x130] ;  /* 0x000130000a247984 */ /* 0x000ee20000000c00 */
[----:B------:R-:W-:Y:S01]  /*cb00*/  FFMA R58, R58, R14, R57 ;  /* 0x0000000e3a3a7223 */ /* 0x000fe20000000039 */
[C---:B------:R-:W-:Y:S01]  /*cb10*/  FFMA R87, R59.reuse, R31, R56 ;  /* 0x0000001f3b577223 */ /* 0x040fe20000000038 */
[C---:B-1----:R-:W-:Y:S01]  /*cb20*/  FFMA R56, R60.reuse, R44, R75 ;  /* 0x0000002c3c387223 */ /* 0x042fe2000000004b */
[----:B------:R-:W-:Y:S01]  /*cb30*/  LDS.128 R48, [R10+0x1b0] ;  /* 0x0001b0000a307984 */ /* 0x000fe20000000c00 */
[C---:B------:R-:W-:Y:S01]  /*cb40*/  FFMA R89, R59.reuse, R15, R58 ;  /* 0x0000000f3b597223 */ /* 0x040fe2000000003a */
[C---:B------:R-:W-:Y:S01]  /*cb50*/  FFMA R58, R60.reuse, R12, R73 ;  /* 0x0000000c3c3a7223 */ /* 0x040fe20000000049 */
[C---:B------:R-:W-:Y:S01]  /*cb60*/  FFMA R95, R59.reuse, R43, R26 ;  /* 0x0000002b3b5f7223 */ /* 0x040fe2000000001a */
[C---:B------:R-:W-:Y:S01]  /*cb70*/  FFMA R26, R60.reuse, R28, R27 ;  /* 0x0000001c3c1a7223 */ /* 0x040fe2000000001b */
[----:B------:R-:W-:Y:S01]  /*cb80*/  FFMA R93, R59, R47, R72 ;  /* 0x0000002f3b5d7223 */ /* 0x000fe20000000048 */
[C---:B------:R-:W-:Y:S01]  /*cb90*/  FFMA R27, R61.reuse, R13, R58 ;  /* 0x0000000d3d1b7223 */ /* 0x040fe2000000003a */
[C---:B------:R-:W-:Y:S01]  /*cba0*/  FFMA R73, R61.reuse, R45, R56 ;  /* 0x0000002d3d497223 */ /* 0x040fe20000000038 */
[----:B------:R-:W-:Y:S01]  /*cbb0*/  FFMA R60, R60, R40, R83 ;  /* 0x000000283c3c7223 */ /* 0x000fe20000000053 */
[----:B------:R-:W1:Y:S01]  /*cbc0*/  LDS.128 R56, [R11+0xb0] ;  /* 0x0000b0000b387984 */ /* 0x000e620000000c00 */
        /* <DEDUP_REMOVED lines=10> */
[----:B------:R-:W-:Y:S01]  /*cc70*/  FFMA R83, R63, R43, R62 ;  /* 0x0000002b3f537223 */ /* 0x000fe2000000003e */
[C---:B------:R-:W-:Y:S01]  /*cc80*/  FFMA R13, R65.reuse, R13, R12 ;  /* 0x0000000d410d7223 */ /* 0x040fe2000000000c */
[C---:B------:R-:W-:Y:S01]  /*cc90*/  FFMA R28, R64.reuse, R28, R81 ;  /* 0x0000001c401c7223 */ /* 0x040fe20000000051 */
[----:B------:R-:W4:Y:S01]  /*cca0*/  LDS.128 R60, [R11+0x130] ;  /* 0x000130000b3c7984 */ /* 0x000f220000000c00 */
[----:B------:R-:W-:Y:S01]  /*ccb0*/  FFMA R40, R64, R40, R79 ;  /* 0x0000002840287223 */ /* 0x000fe2000000004f */
[----:B------:R-:W-:Y:S01]  /*ccc0*/  FFMA R14, R66, R14, R13 ;  /* 0x0000000e420e7223 */ /* 0x000fe2000000000d */
[----:B------:R-:W-:-:S02]  /*ccd0*/  FFMA R29, R65, R29, R28 ;  /* 0x0000001d411d7223 */ /* 0x000fc4000000001c */
[----:B------:R-:W-:Y:S01]  /*cce0*/  FFMA R41, R65, R41, R40 ;  /* 0x0000002941297223 */ /* 0x000fe20000000028 */
[C---:B------:R-:W-:Y:S01]  /*ccf0*/  FFMA R205, R67.reuse, R15, R14 ;  /* 0x0000000f43cd7223 */ /* 0x040fe2000000000e */
[----:B------:R-:W-:Y:S01]  /*cd00*/  FFMA R30, R66, R30, R29 ;  /* 0x0000001e421e7223 */ /* 0x000fe2000000001d */
[C---:B0-----:R-:W-:Y:S01]  /*cd10*/  FFMA R14, R68.reuse, R52, R163 ;  /* 0x00000034440e7223 */ /* 0x041fe200000000a3 */
[----:B--2---:R-:W-:Y:S01]  /*cd20*/  FFMA R12, R68, R32, R181 ;  /* 0x00000020440c7223 */ /* 0x004fe200000000b5 */
[----:B------:R-:W-:Y:S01]  /*cd30*/  FFMA R42, R66, R42, R41 ;  /* 0x0000002a422a7223 */ /* 0x000fe20000000029 */
[----:B------:R-:W-:Y:S01]  /*cd40*/  FFMA R81, R67, R31, R30 ;  /* 0x0000001f43517223 */ /* 0x000fe2000000001e */
[----:B---3--:R-:W-:Y:S01]  /*cd50*/  FFMA R26, R68, R36, R185 ;  /* 0x00000024441a7223 */ /* 0x008fe200000000b9 */
[C---:B------:R-:W-:Y:S01]  /*cd60*/  FFMA R31, R69.reuse, R53, R14 ;  /* 0x00000035451f7223 */ /* 0x040fe2000000000e */
[C---:B------:R-:W-:Y:S02]  /*cd70*/  FFMA R41, R69.reuse, R33, R12 ;  /* 0x0000002145297223 */ /* 0x040fe4000000000c */
[----:B------:R-:W0:Y:S01]  /*cd80*/  LDS.128 R12, [R11+0x1b0] ;  /* 0x0001b0000b0c7984 */ /* 0x000e220000000c00 */
[----:B------:R-:W-:Y:S01]  /*cd90*/  FFMA R29, R69, R37, R26 ;  /* 0x00000025451d7223 */ /* 0x000fe2000000001a */
[----:B------:R-:W-:-:S03]  /*cda0*/  FFMA R28, R70, R54, R31 ;  /* 0x00000036461c7223 */ /* 0x000fc6000000001f */
[----:B------:R-:W-:Y:S01]  /*cdb0*/  FFMA R30, R70, R38, R29 ;  /* 0x00000026461e7223 */ /* 0x000fe2000000001d */
[C---:B------:R-:W-:Y:S01]  /*cdc0*/  FFMA R163, R71.reuse, R55, R28 ;  /* 0x0000003747a37223 */ /* 0x040fe2000000001c */
[----:B------:R-:W-:Y:S02]  /*cdd0*/  FFMA R44, R64, R44, R85 ;  /* 0x0000002c402c7223 */ /* 0x000fe40000000055 */
[----:B------:R-:W-:Y:S01]  /*cde0*/  FFMA R181, R71, R39, R30 ;  /* 0x0000002747b57223 */ /* 0x000fe2000000001e */
[C---:B-1----:R-:W-:Y:S01]  /*cdf0*/  FFMA R30, R56.reuse, R48, R141 ;  /* 0x00000030381e7223 */ /* 0x042fe2000000008d */
[----:B------:R-:W-:Y:S01]  /*ce00*/  FFMA R28, R56, R36, R177 ;  /* 0x00000024381c7223 */ /* 0x000fe200000000b1 */
        /* <DEDUP_REMOVED lines=16> */
[C---:B----4-:R-:W-:Y:S01]  /*cf10*/  FFMA R42, R60.reuse, R48, R139 ;  /* 0x000000303c2a7223 */ /* 0x050fe2000000008b */
        /* <DEDUP_REMOVED lines=17> */
[C---:B0-----:R-:W-:Y:S01]  /*d030*/  FFMA R46, R12.reuse, R48, R151 ;  /* 0x000000300c2e7223 */ /* 0x041fe20000000097 */
        /* <DEDUP_REMOVED lines=9> */
[----:B------:R-:W0:Y:S01]  /*d0d0*/  LDS.128 R44, [R11+0x11b0] ;  /* 0x0011b0000b2c7984 */ /* 0x000e220000000c00 */
        /* <DEDUP_REMOVED lines=36> */
[----:B------:R-:W2:Y:S01]  /*d320*/  LDS.128 R28, [R11+0x20b0] ;  /* 0x0020b0000b1c7984 */ /* 0x000ea20000000c00 */
[C---:B------:R-:W-:Y:S01]  /*d330*/  FFMA R56, R42.reuse, R34, R57 ;  /* 0x000000222a387223 */ /* 0x040fe20000000039 */
[C---:B------:R-:W-:Y:S01]  /*d340*/  FFMA R40, R42.reuse, R54, R59 ;  /* 0x000000362a287223 */ /* 0x040fe2000000003b */
[C---:B------:R-:W-:Y:S01]  /*d350*/  FFMA R26, R42.reuse, R38, R61 ;  /* 0x000000262a1a7223 */ /* 0x040fe2000000003d */
[----:B------:R-:W-:-:S02]  /*d360*/  FFMA R42, R42, R50, R41 ;  /* 0x000000322a2a7223 */ /* 0x000fc40000000029 */
[C---:B------:R-:W-:Y:S01]  /*d370*/  FFMA R119, R43.reuse, R55, R40 ;  /* 0x000000372b777223 */ /* 0x040fe20000000028 */
[C---:B0-----:R-:W-:Y:S01]  /*d380*/  FFMA R40, R44.reuse, R52, R157 ;  /* 0x000000342c287223 */ /* 0x041fe2000000009d */
        /* <DEDUP_REMOVED lines=8> */
[----:B------:R-:W0:Y:S01]  /*d410*/  LDS.128 R40, [R11+0x2130] ;  /* 0x002130000b287984 */ /* 0x000e220000000c00 */
        /* <DEDUP_REMOVED lines=36> */
[----:B------:R-:W2:Y:S01]  /*d660*/  LDS.128 R12, [R11+0x3030] ;  /* 0x003030000b0c7984 */ /* 0x000ea20000000c00 */
        /* <DEDUP_REMOVED lines=8> */
[----:B------:R-:W-:Y:S01]  /*d6f0*/  FFMA R115, R31, R39, R26 ;  /* 0x000000271f737223 */ /* 0x000fe2000000001a */
[C---:B------:R-:W-:Y:S01]  /*d700*/  FFMA R59, R41.reuse, R53, R28 ;  /* 0x00000035293b7223 */ /* 0x040fe2000000001c */
[----:B------:R-:W-:Y:S01]  /*d710*/  FFMA R57, R41, R33, R30 ;  /* 0x0000002129397223 */ /* 0x000fe2000000001e */
[C---:B------:R-:W-:Y:S01]  /*d720*/  FFMA R26, R40.reuse, R36, R109 ;  /* 0x00000024281a7223 */ /* 0x040fe2000000006d */
[----:B------:R-:W0:Y:S01]  /*d730*/  LDS.128 R28, [R11+0x30b0] ;  /* 0x0030b0000b1c7984 */ /* 0x000e220000000c00 */
        /* <DEDUP_REMOVED lines=10> */
[C---:B-1----:R-:W-:Y:S01]  /*d7e0*/  FFMA R26, R44.reuse, R36, R97 ;  /* 0x000000242c1a7223 */ /* 0x042fe20000000061 */
        /* <DEDUP_REMOVED lines=13> */
[C---:B--2---:R-:W-:Y:S01]  /*d8c0*/  FFMA R26, R12.reuse, R48, R155 ;  /* 0x000000300c1a7223 */ /* 0x044fe2000000009b */
        /* <DEDUP_REMOVED lines=12> */
[----:B------:R-:W1:Y:S01]  /*d990*/  LDS.128 R60, [R11+0x31b0] ;  /* 0x0031b0000b3c7984 */ /* 0x000e620000000c00 */
[----:B------:R-:W-:-:S02]  /*d9a0*/  FFMA R26, R14, R54, R43 ;  /* 0x000000360e1a7223 */ /* 0x000fc4000000002b */
[C---:B------:R-:W-:Y:S01]  /*d9b0*/  FFMA R147, R15.reuse, R51, R12 ;  /* 0x000000330f937223 */ /* 0x040fe2000000000c */
[----:B0-----:R-:W-:Y:S01]  /*d9c0*/  FFMA R12, R28, R48, R107 ;  /* 0x000000301c0c7223 */ /* 0x001fe2000000006b */
[C---:B------:R-:W-:Y:S01]  /*d9d0*/  FFMA R40, R14.reuse, R34, R41 ;  /* 0x000000220e287223 */ /* 0x040fe20000000029 */
        /* <DEDUP_REMOVED lines=32> */
[----:B------:R-:W0:Y:S01]  /*dbe0*/  LDS.128 R44, [R10+0xc0] ;  /* 0x0000c0000a2c7984 */ /* 0x000e220000000c00 */
[----:B------:R-:W-:-:S03]  /*dbf0*/  FFMA R57, R57, R33, R56 ;  /* 0x0000002139397223 */ /* 0x000fc60000000038 */
[----:B------:R-:W2:Y:S01]  /*dc00*/  LDS.128 R28, [R10+0x140] ;  /* 0x000140000a1c7984 */ /* 0x000ea20000000c00 */
[C---:B------:R-:W-:Y:S01]  /*dc10*/  FFMA R56, R58.reuse, R38, R15 ;  /* 0x000000263a387223 */ /* 0x040fe2000000000f */
[C---:B------:R-:W-:Y:S01]  /*dc20*/  FFMA R72, R58.reuse, R54, R13 ;  /* 0x000000363a487223 */ /* 0x040fe2000000000d */
[----:B------:R-:W-:Y:S01]  /*dc30*/  FFMA R58, R58, R34, R57 ;  /* 0x000000223a3a7223 */ /* 0x000fe20000000039 */
[----:B------:R-:W3:Y:S01]  /*dc40*/  LDS.128 R12, [R10+0x40] ;  /* 0x000040000a0c7984 */ /* 0x000ee20000000c00 */
[C---:B------:R-:W-:Y:S01]  /*dc50*/  FFMA R89, R59.reuse, R39, R56 ;  /* 0x000000273b597223 */ /* 0x040fe20000000038 */
[C---:B-1----:R-:W-:Y:S01]  /*dc60*/  FFMA R56, R60.reuse, R52, R75 ;  /* 0x000000343c387223 */ /* 0x042fe2000000004b */
[C---:B------:R-:W-:Y:S01]  /*dc70*/  FFMA R93, R59.reuse, R35, R58 ;  /* 0x000000233b5d7223 */ /* 0x040fe2000000003a */
[C---:B------:R-:W-:Y:S01]  /*dc80*/  FFMA R58, R60.reuse, R32, R27 ;  /* 0x000000203c3a7223 */ /* 0x040fe2000000001b */
[C---:B------:R-:W-:Y:S01]  /*dc90*/  FFMA R95, R59.reuse, R51, R26 ;  /* 0x000000333b5f7223 */ /* 0x040fe2000000001a */
[C---:B------:R-:W-:Y:S01]  /*dca0*/  FFMA R26, R60.reuse, R36, R73 ;  /* 0x000000243c1a7223 */ /* 0x040fe20000000049 */
[----:B------:R-:W-:Y:S01]  /*dcb0*/  FFMA R87, R59, R55, R72 ;  /* 0x000000373b577223 */ /* 0x000fe20000000048 */
[C---:B------:R-:W-:Y:S01]  /*dcc0*/  FFMA R27, R61.reuse, R33, R58 ;  /* 0x000000213d1b7223 */ /* 0x040fe2000000003a */
[----:B------:R-:W-:Y:S01]  /*dcd0*/  FFMA R73, R61, R53, R56 ;  /* 0x000000353d497223 */ /* 0x000fe20000000038 */
[----:B------:R-:W-:Y:S01]  /*dce0*/  LDS.128 R40, [R10+0x1c0] ;  /* 0x0001c0000a287984 */ /* 0x000fe20000000c00 */
[----:B------:R-:W-:-:S03]  /*dcf0*/  FFMA R60, R60, R48, R83 ;  /* 0x000000303c3c7223 */ /* 0x000fc60000000053 */
        /* <DEDUP_REMOVED lines=13> */
[----:B------:R-:W-:Y:S01]  /*ddd0*/  FFMA R36, R64, R36, R81 ;  /* 0x0000002440247223 */ /* 0x000fe20000000051 */
[----:B------:R-:W4:Y:S02]  /*dde0*/  LDS.128 R60, [R11+0x140] ;  /* 0x000140000b3c7984 */ /* 0x000f240000000c00 */
[----:B------:R-:W-:Y:S01]  /*ddf0*/  FFMA R34, R66, R34, R33 ;  /* 0x0000002242227223 */ /* 0x000fe20000000021 */
[----:B------:R-:W-:Y:S01]  /*de00*/  FFMA R37, R65, R37, R36 ;  /* 0x0000002541257223 */ /* 0x000fe20000000024 */
[----:B0-----:R-:W-:-:S02]  /*de10*/  FFMA R32, R68, R44, R163 ;  /* 0x0000002c44207223 */ /* 0x001fc400000000a3 */
[C---:B------:R-:W-:Y:S01]  /*de20*/  FFMA R203, R67.reuse, R35, R34 ;  /* 0x0000002343cb7223 */ /* 0x040fe20000000022 */
[----:B------:R-:W-:Y:S01]  /*de30*/  FFMA R38, R66, R38, R37 ;  /* 0x0000002642267223 */ /* 0x000fe20000000025 */
[----:B--2---:R-:W-:Y:S01]  /*de40*/  FFMA R34, R68, R28, R181 ;  /* 0x0000001c44227223 */ /* 0x004fe200000000b5 */
[----:B------:R-:W-:Y:S02]  /*de50*/  FFMA R48, R64, R48, R79 ;  /* 0x0000003040307223 */ /* 0x000fe4000000004f */
[----:B------:R-:W-:Y:S01]  /*de60*/  FFMA R81, R67, R39, R38 ;  /* 0x0000002743517223 */ /* 0x000fe20000000026 */
[C---:B------:R-:W-:Y:S01]  /*de70*/  FFMA R39, R69.reuse, R45, R32 ;  /* 0x0000002d45277223 */ /* 0x040fe20000000020 */
[----:B------:R-:W-:Y:S02]  /*de80*/  FFMA R37, R69, R29, R34 ;  /* 0x0000001d45257223 */ /* 0x000fe40000000022 */
[----:B------:R-:W0:Y:S01]  /*de90*/  LDS.128 R32, [R11+0x1c0] ;  /* 0x0001c0000b207984 */ /* 0x000e220000000c00 */
        /* <DEDUP_REMOVED lines=10> */
[C---:B-1----:R-:W-:Y:S01]  /*df40*/  FFMA R38, R56.reuse, R40, R177 ;  /* 0x0000002838267223 */ /* 0x042fe200000000b1 */
[C---:B------:R-:W-:Y:S01]  /*df50*/  FFMA R36, R56.reuse, R28, R135 ;  /* 0x0000001c38247223 */ /* 0x040fe20000000087 */
        /* <DEDUP_REMOVED lines=160> */
[----:B------:R-:W1:Y:S01]  /*e960*/  LDS.128 R56, [R11+0x3140] ;  /* 0x003140000b387984 */ /* 0x000e620000000c00 */
        /* <DEDUP_REMOVED lines=11> */
[C---:B--2---:R-:W-:Y:S01]  /*ea20*/  FFMA R26, R32.reuse, R40, R147 ;  /* 0x00000028201a7223 */ /* 0x044fe20000000093 */
[C---:B------:R-:W-:Y:S01]  /*ea30*/  FFMA R50, R32.reuse, R12, R129 ;  /* 0x0000000c20327223 */ /* 0x040fe20000000081 */
[C---:B------:R-:W-:Y:S01]  /*ea40*/  FFMA R48, R32.reuse, R44, R137 ;  /* 0x0000002c20307223 */ /* 0x040fe20000000089 */
[----:B------:R-:W-:Y:S01]  /*ea50*/  FFMA R32, R32, R28, R97 ;  /* 0x0000001c20207223 */ /* 0x000fe20000000061 */
[-C--:B------:R-:W-:Y:S01]  /*ea60*/  FFMA R54, R54, R42.reuse, R53 ;  /* 0x0000002a36367223 */ /* 0x080fe20000000035 */
        /* <DEDUP_REMOVED lines=10> */
[----:B------:R-:W-:-:S02]  /*eb10*/  FFMA R137, R35, R43, R26 ;  /* 0x0000002b23897223 */ /* 0x000fc4000000001a */
        /* <DEDUP_REMOVED lines=8> */
[-C--:B------:R-:W-:Y:S01]  /*eba0*/  FFMA R49, R37, R41.reuse, R26 ;  /* 0x0000002925317223 */ /* 0x080fe2000000001a */
[----:B------:R-:W-:Y:S01]  /*ebb0*/  FFMA R36, R36, R28, R99 ;  /* 0x0000001c24247223 */ /* 0x000fe20000000063 */
[C---:B------:R-:W-:Y:S01]  /*ebc0*/  FFMA R34, R38.reuse, R14, R33 ;  /* 0x0000000e26227223 */ /* 0x040fe20000000021 */
[C---:B------:R-:W-:Y:S01]  /*ebd0*/  FFMA R32, R38.reuse, R46, R35 ;  /* 0x0000002e26207223 */ /* 0x040fe20000000023 */
        /* <DEDUP_REMOVED lines=16> */
[-C--:B------:R-:W-:Y:S01]  /*ece0*/  FFMA R205, R71, R43.reuse, R70 ;  /* 0x0000002b47cd7223 */ /* 0x080fe20000000046 */
[----:B------:R-:W-:Y:S01]  /*ecf0*/  FFMA R165, R55, R43, R54 ;  /* 0x0000002b37a57223 */ /* 0x000fe20000000036 */
[C---:B------:R-:W-:Y:S01]  /*ed00*/  FFMA R56, R58.reuse, R30, R35 ;  /* 0x0000001e3a387223 */ /* 0x040fe20000000023 */
[C---:B------:R-:W-:Y:S01]  /*ed10*/  FFMA R72, R58.reuse, R46, R33 ;  /* 0x0000002e3a487223 */ /* 0x040fe20000000021 */
[----:B------:R-:W-:Y:S01]  /*ed20*/  FFMA R91, R39, R31, R38 ;  /* 0x0000001f275b7223 */ /* 0x000fe20000000026 */
[C---:B------:R-:W-:Y:S01]  /*ed30*/  FFMA R26, R58.reuse, R42, R37 ;  /* 0x0000002a3a1a7223 */ /* 0x040fe20000000025 */
[----:B------:R-:W-:Y:S01]  /*ed40*/  LDS.128 R68, [R11+0x50] ;  /* 0x000050000b447984 */ /* 0x000fe20000000c00 */
[----:B------:R-:W-:-:S03]  /*ed50*/  FFMA R58, R58, R14, R57 ;  /* 0x0000000e3a3a7223 */ /* 0x000fc60000000039 */
[----:B------:R-:W0:Y:S04]  /*ed60*/  LDS.128 R32, [R10+0x50] ;  /* 0x000050000a207984 */ /* 0x000e280000000c00 */
[----:B------:R-:W1:Y:S04]  /*ed70*/  LDS.128 R52, [R10+0xd0] ;  /* 0x0000d0000a347984 */ /* 0x000e680000000c00 */
[----:B------:R-:W3:Y:S01]  /*ed80*/  LDS.128 R36, [R10+0x150] ;  /* 0x000150000a247984 */ /* 0x000ee20000000c00 */
[C---:B------:R-:W-:Y:S01]  /*ed90*/  FFMA R87, R59.reuse, R15, R58 ;  /* 0x0000000f3b577223 */ /* 0x040fe2000000003a */
        /* <DEDUP_REMOVED lines=22> */
[----:B------:R-:W4:Y:S01]  /*ef00*/  LDS.128 R60, [R11+0x150] ;  /* 0x000150000b3c7984 */ /* 0x000f220000000c00 */
[----:B------:R-:W-:-:S02]  /*ef10*/  FFMA R28, R64, R28, R81 ;  /* 0x0000001c401c7223 */ /* 0x000fc40000000051 */
[C---:B------:R-:W-:Y:S01]  /*ef20*/  FFMA R13, R65.reuse, R13, R12 ;  /* 0x0000000d410d7223 */ /* 0x040fe2000000000c */
[----:B------:R-:W-:Y:S01]  /*ef30*/  FFMA R40, R64, R40, R79 ;  /* 0x0000002840287223 */ /* 0x000fe2000000004f */
[C---:B------:R-:W-:Y:S02]  /*ef40*/  FFMA R29, R65.reuse, R29, R28 ;  /* 0x0000001d411d7223 */ /* 0x040fe4000000001c */
[C---:B------:R-:W-:Y:S01]  /*ef50*/  FFMA R14, R66.reuse, R14, R13 ;  /* 0x0000000e420e7223 */ /* 0x040fe2000000000d */
[----:B------:R-:W-:Y:S01]  /*ef60*/  FFMA R41, R65, R41, R40 ;  /* 0x0000002941297223 */ /* 0x000fe20000000028 */
[----:B------:R-:W-:Y:S01]  /*ef70*/  FFMA R30, R66, R30, R29 ;  /* 0x0000001e421e7223 */ /* 0x000fe2000000001d */
[C---:B0-----:R-:W-:Y:S01]  /*ef80*/  FFMA R12, R68.reuse, R32, R171 ;  /* 0x00000020440c7223 */ /* 0x041fe200000000ab */
[C---:B------:R-:W-:Y:S01]  /*ef90*/  FFMA R203, R67.reuse, R15, R14 ;  /* 0x0000000f43cb7223 */ /* 0x040fe2000000000e */
[C---:B-1----:R-:W-:Y:S01]  /*efa0*/  FFMA R14, R68.reuse, R52, R155 ;  /* 0x00000034440e7223 */ /* 0x042fe2000000009b */
[----:B---3--:R-:W-:Y:S01]  /*efb0*/  FFMA R26, R68, R36, R175 ;  /* 0x00000024441a7223 */ /* 0x008fe200000000af */
[----:B------:R-:W-:Y:S01]  /*efc0*/  FFMA R42, R66, R42, R41 ;  /* 0x0000002a422a7223 */ /* 0x000fe20000000029 */
[----:B------:R-:W-:Y:S01]  /*efd0*/  FFMA R81, R67, R31, R30 ;  /* 0x0000001f43517223 */ /* 0x000fe2000000001e */
[C---:B------:R-:W-:Y:S01]  /*efe0*/  FFMA R41, R69.reuse, R33, R12 ;  /* 0x0000002145297223 */ /* 0x040fe2000000000c */
[C---:B------:R-:W-:Y:S01]  /*eff0*/  FFMA R31, R69.reuse, R53, R14 ;  /* 0x00000035451f7223 */ /* 0x040fe2000000000e */
[----:B------:R-:W-:Y:S01]  /*f000*/  FFMA R29, R69, R37, R26 ;  /* 0x00000025451d7223 */ /* 0x000fe2000000001a */
[----:B------:R-:W0:Y:S02]  /*f010*/  LDS.128 R12, [R11+0x1d0] ;  /* 0x0001d0000b0c7984 */ /* 0x000e240000000c00 */
[C---:B------:R-:W-:Y:S01]  /*f020*/  FFMA R28, R70.reuse, R54, R31 ;  /* 0x00000036461c7223 */ /* 0x040fe2000000001f */
[----:B------:R-:W-:Y:S01]  /*f030*/  FFMA R30, R70, R38, R29 ;  /* 0x00000026461e7223 */ /* 0x000fe2000000001d */
[----:B------:R-:W-:-:S02]  /*f040*/  FFMA R44, R64, R44, R85 ;  /* 0x0000002c402c7223 */ /* 0x000fc40000000055 */
[C---:B------:R-:W-:Y:S01]  /*f050*/  FFMA R155, R71.reuse, R55, R28 ;  /* 0x00000037479b7223 */ /* 0x040fe2000000001c */
[----:B------:R-:W-:Y:S01]  /*f060*/  FFMA R175, R71, R39, R30 ;  /* 0x0000002747af7223 */ /* 0x000fe2000000001e */
[C---:B--2---:R-:W-:Y:S01]  /*f070*/  FFMA R30, R56.reuse, R48, R107 ;  /* 0x00000030381e7223 */ /* 0x044fe2000000006b */
        /* <DEDUP_REMOVED lines=120> */
[----:B------:R-:W-:-:S03]  /*f800*/  FFMA R14, R14, R50, R13 ;  /* 0x000000320e0e7223 */ /* 0x000fc6000000000d */
[C---:B------:R-:W-:Y:S01]  /*f810*/  FFMA R161, R15.reuse, R39, R12 ;  /* 0x000000270fa17223 */ /* 0x040fe2000000000c */
[C---:B------:R-:W-:Y:S01]  /*f820*/  FFMA R183, R15.reuse, R51, R14 ;  /* 0x000000330fb77223 */ /* 0x040fe2000000000e */
[C---:B--2---:R-:W-:Y:S01]  /*f830*/  FFMA R14, R28.reuse, R52, R149 ;  /* 0x000000341c0e7223 */ /* 0x044fe20000000095 */
        /* <DEDUP_REMOVED lines=101> */
[----:B------:R-:W-:Y:S01]  /*fe90*/  LDS.128 R56, [R10+0x60] ;  /* 0x000060000a387984 */ /* 0x000fe20000000c00 */
[----:B------:R-:W-:-:S03]  /*fea0*/  FFMA R42, R42, R34, R41 ;  /* 0x000000222a2a7223 */ /* 0x000fc60000000029 */
[----:B------:R-:W1:Y:S04]  /*feb0*/  LDS.128 R28, [R11+0x60] ;  /* 0x000060000b1c7984 */ /* 0x000e680000000c00 */
[----:B------:R-:W-:Y:S04]  /*fec0*/  LDS.128 R68, [R10+0xe0] ;  /* 0x0000e0000a447984 */ /* 0x000fe80000000c00 */
[----:B------:R-:W3:Y:S01]  /*fed0*/  LDS.128 R60, [R10+0x160] ;  /* 0x000160000a3c7984 */ /* 0x000ee20000000c00 */
        /* <DEDUP_REMOVED lines=9> */
[----:B------:R-:W2:Y:S01]  /*ff70*/  LDS.128 R40, [R11+0xe0] ;  /* 0x0000e0000b287984 */ /* 0x000ea20000000c00 */
[----:B------:R-:W-:Y:S01]  /*ff80*/  FFMA R44, R44, R48, R83 ;  /* 0x000000302c2c7223 */ /* 0x000fe20000000053 */
[----:B------:R-:W-:-:S03]  /*ff90*/  FFMA R75, R45, R37, R26 ;  /* 0x000000252d4b7223 */ /* 0x000fc6000000001a */
        /* <DEDUP_REMOVED lines=19> */
[C---:B------:R-:W-:Y:S01]  /*100d0*/  FFMA R50, R14.reuse, R50, R49 ;  /* 0x000000320e327223 */ /* 0x040fe20000000031 */
[C---:B------:R-:W-:Y:S01]  /*100e0*/  FFMA R38, R14.reuse, R38, R37 ;  /* 0x000000260e267223 */ /* 0x040fe20000000025 */
[----:B------:R-:W-:Y:S01]  /*100f0*/  FFMA R14, R14, R34, R13 ;  /* 0x000000220e0e7223 */ /* 0x000fe2000000000d */
[C---:B-1----:R-:W-:Y:S01]  /*10100*/  FFMA R12, R28.reuse, R56, R169 ;  /* 0x000000381c0c7223 */ /* 0x042fe200000000a9 */
[----:B---3--:R-:W-:-:S02]  /*10110*/  FFMA R26, R28, R60, R175 ;  /* 0x0000003c1c1a7223 */ /* 0x008fc400000000af */
        /* <DEDUP_REMOVED lines=10> */
[----:B------:R-:W1:Y:S01]  /*101c0*/  LDS.128 R12, [R11+0x1e0] ;  /* 0x0001e0000b0c7984 */ /* 0x000e620000000c00 */
[C---:B------:R-:W-:Y:S01]  /*101d0*/  FFMA R26, R30.reuse, R58, R37 ;  /* 0x0000003a1e1a7223 */ /* 0x040fe20000000025 */
[C---:B------:R-:W-:Y:S01]  /*101e0*/  FFMA R28, R30.reuse, R70, R35 ;  /* 0x000000461e1c7223 */ /* 0x040fe20000000023 */
[C---:B------:R-:W-:Y:S01]  /*101f0*/  FFMA R32, R30.reuse, R62, R33 ;  /* 0x0000003e1e207223 */ /* 0x040fe20000000021 */
[----:B------:R-:W-:Y:S01]  /*10200*/  FFMA R30, R30, R66, R29 ;  /* 0x000000421e1e7223 */ /* 0x000fe2000000001d */
[----:B------:R-:W-:Y:S01]  /*10210*/  LDS.128 R48, [R11+0x1060] ;  /* 0x001060000b307984 */ /* 0x000fe20000000c00 */
        /* <DEDUP_REMOVED lines=8> */
[----:B------:R-:W-:Y:S01]  /*102a0*/  FFMA R26, R40, R68, R147 ;  /* 0x00000044281a7223 */ /* 0x000fe20000000093 */
[----:B------:R-:W2:Y:S03]  /*102b0*/  LDS.128 R28, [R11+0x10e0] ;  /* 0x0010e0000b1c7984 */ /* 0x000ea60000000c00 */
        /* <DEDUP_REMOVED lines=40> */
[----:B------:R-:W-:Y:S02]  /*10540*/  LDS.128 R52, [R11+0x70] ;  /* 0x000070000b347984 */ /* 0x000fe40000000c00 */
        /* <DEDUP_REMOVED lines=9> */
[----:B------:R-:W-:-:S02]  /*105e0*/  FFMA R45, R29, R61, R12 ;  /* 0x0000003d1d2d7223 */ /* 0x000fc4000000000c */
        /* <DEDUP_REMOVED lines=108> */
[----:B------:R-:W-:Y:S02]  /*10cb0*/  FFMA R38, R38, R66, R37 ;  /* 0x0000004226267223 */ /* 0x000fe40000000025 */
[C---:B------:R-:W-:Y:S01]  /*10cc0*/  FFMA R187, R39.reuse, R71, R36 ;  /* 0x0000004727bb7223 */ /* 0x040fe20000000024 */
        /* <DEDUP_REMOVED lines=48> */
[----:B------:R-:W1:Y:S04]  /*10fd0*/  LDS.128 R12, [R10+0x70] ;  /* 0x000070000a0c7984 */ /* 0x000e680000000c00 */
[----:B------:R-:W2:Y:S04]  /*10fe0*/  LDS.128 R28, [R10+0xf0] ;  /* 0x0000f0000a1c7984 */ /* 0x000ea80000000c00 */
[----:B------:R-:W3:Y:S04]  /*10ff0*/  LDS.128 R40, [R10+0x170] ;  /* 0x000170000a287984 */ /* 0x000ee80000000c00 */
[----:B------:R4:W5:Y:S01]  /*11000*/  LDS.128 R44, [R10+0x1f0] ;  /* 0x0001f0000a2c7984 */ /* 0x0009620000000c00 */
[----:B------:R-:W-:Y:S01]  /*11010*/  FFMA R34, R34, R58, R33 ;  /* 0x0000003a22227223 */ /* 0x000fe20000000021 */
[C---:B------:R-:W-:Y:S01]  /*11020*/  FFMA R89, R35.reuse, R63, R32 ;  /* 0x0000003f23597223 */ /* 0x040fe20000000020 */
[C---:B0-----:R-:W-:Y:S01]  /*11030*/  FFMA R32, R36.reuse, R68, R73 ;  /* 0x0000004424207223 */ /* 0x041fe20000000049 */
[----:B------:R-:W-:Y:S01]  /*11040*/  LDS.128 R124, [R11+0x11f0] ;  /* 0x0011f0000b7c7984 */ /* 0x000fe20000000c00 */
[C---:B------:R-:W-:Y:S01]  /*11050*/  FFMA R215, R35.reuse, R59, R34 ;  /* 0x0000003b23d77223 */ /* 0x040fe20000000022 */
[C---:B------:R-:W-:Y:S01]  /*11060*/  FFMA R34, R36.reuse, R56, R75 ;  /* 0x0000003824227223 */ /* 0x040fe2000000004b */
[C---:B------:R-:W-:Y:S01]  /*11070*/  FFMA R235, R35.reuse, R67, R26 ;  /* 0x0000004323eb7223 */ /* 0x040fe2000000001a */
[----:B------:R-:W-:Y:S01]  /*11080*/  FFMA R26, R36, R60, R27 ;  /* 0x0000003c241a7223 */ /* 0x000fe2000000001b */
[----:B------:R-:W-:Y:S01]  /*11090*/  FFMA R87, R35, R71, R72 ;  /* 0x0000004723577223 */ /* 0x000fe20000000048 */
[C---:B------:R-:W-:Y:S01]  /*110a0*/  FFMA R27, R37.reuse, R57, R34 ;  /* 0x00000039251b7223 */ /* 0x040fe20000000022 */
[----:B------:R-:W-:-:S02]  /*110b0*/  FFMA R73, R37, R69, R32 ;  /* 0x0000004525497223 */ /* 0x000fc40000000020 */
[----:B------:R-:W0:Y:S01]  /*110c0*/  LDS.128 R32, [R11+0xf0] ;  /* 0x0000f0000b207984 */ /* 0x000e220000000c00 */
[----:B------:R-:W-:Y:S01]  /*110d0*/  FFMA R36, R36, R64, R83 ;  /* 0x0000004024247223 */ /* 0x000fe20000000053 */
        /* <DEDUP_REMOVED lines=9> */
[C---:B------:R-:W-:Y:S01]  /*11170*/  FFMA R26, R38.reuse, R70, R73 ;  /* 0x00000046261a7223 */ /* 0x040fe20000000049 */
[C---:B----4-:R-:W-:Y:S01]  /*11180*/  FFMA R10, R38.reuse, R62, R75 ;  /* 0x0000003e260a7223 */ /* 0x050fe2000000004b */
[----:B------:R-:W-:Y:S01]  /*11190*/  FFMA R49, R49, R57, R48 ;  /* 0x0000003931317223 */ /* 0x000fe20000000030 */
[C---:B------:R-:W-:Y:S01]  /*111a0*/  FFMA R36, R38.reuse, R58, R27 ;  /* 0x0000003a26247223 */ /* 0x040fe2000000001b */
[----:B------:R-:W4:Y:S01]  /*111b0*/  LDS.128 R72, [R11+0x170] ;  /* 0x000170000b487984 */ /* 0x000f220000000c00 */
        /* <DEDUP_REMOVED lines=8> */
[C---:B-1----:R-:W-:Y:S01]  /*11240*/  FFMA R10, R52.reuse, R12, R155 ;  /* 0x0000000c340a7223 */ /* 0x042fe2000000009b */
[C---:B--2---:R-:W-:Y:S01]  /*11250*/  FFMA R26, R52.reuse, R28, R197 ;  /* 0x0000001c341a7223 */ /* 0x044fe200000000c5 */
[C---:B---3--:R-:W-:Y:S01]  /*11260*/  FFMA R36, R52.reuse, R40, R137 ;  /* 0x0000002834247223 */ /* 0x048fe20000000089 */
[----:B------:R-:W-:Y:S01]  /*11270*/  FFMA R247, R51, R59, R50 ;  /* 0x0000003b33f77223 */ /* 0x000fe20000000032 */
[----:B-----5:R-:W-:Y:S01]  /*11280*/  FFMA R52, R52, R44, R213 ;  /* 0x0000002c34347223 */ /* 0x020fe200000000d5 */
        /* <DEDUP_REMOVED lines=13> */
[----:B------:R-:W-:-:S02]  /*11360*/  FFMA R133, R55, R47, R54 ;  /* 0x0000002f37857223 */ /* 0x000fc40000000036 */
[----:B------:R-:W2:Y:S01]  /*11370*/  LDS.128 R52, [R11+0x10f0] ;  /* 0x0010f0000b347984 */ /* 0x000ea20000000c00 */
[C---:B0-----:R-:W-:Y:S01]  /*11380*/  FFMA R26, R32.reuse, R40, R147 ;  /* 0x00000028201a7223 */ /* 0x041fe20000000093 */
        /* <DEDUP_REMOVED lines=8> */
[C---:B------:R-:W-:Y:S01]  /*11410*/  FFMA R39, R33.reuse, R29, R10 ;  /* 0x0000001d21277223 */ /* 0x040fe2000000000a */
[----:B------:R-:W-:Y:S01]  /*11420*/  FFMA R33, R33, R13, R32 ;  /* 0x0000000d21217223 */ /* 0x000fe20000000020 */
[C---:B------:R-:W-:Y:S01]  /*11430*/  FFMA R10, R34.reuse, R42, R37 ;  /* 0x0000002a220a7223 */ /* 0x040fe20000000025 */
[----:B------:R-:W0:Y:S01]  /*11440*/  LDS.128 R48, [R11+0x1170] ;  /* 0x001170000b307984 */ /* 0x000e220000000c00 */
[C---:B------:R-:W-:Y:S01]  /*11450*/  FFMA R110, R34.reuse, R46, R27 ;  /* 0x0000002e226e7223 */ /* 0x040fe2000000001b */
[C---:B------:R-:W-:Y:S01]  /*11460*/  FFMA R112, R34.reuse, R30, R39 ;  /* 0x0000001e22707223 */ /* 0x040fe20000000027 */
[----:B------:R-:W-:Y:S01]  /*11470*/  FFMA R34, R34, R14, R33 ;  /* 0x0000000e22227223 */ /* 0x000fe20000000021 */
[C---:B------:R-:W-:Y:S01]  /*11480*/  FFMA R119, R35.reuse, R43, R10 ;  /* 0x0000002b23777223 */ /* 0x040fe2000000000a */
[C---:B----4-:R-:W-:Y:S01]  /*11490*/  FFMA R32, R72.reuse, R44, R195 ;  /* 0x0000002c48207223 */ /* 0x050fe200000000c3 */
[C---:B------:R-:W-:Y:S01]  /*114a0*/  FFMA R10, R72.reuse, R28, R175 ;  /* 0x0000001c480a7223 */ /* 0x040fe200000000af */
[C---:B------:R-:W-:Y:S01]  /*114b0*/  FFMA R110, R35.reuse, R47, R110 ;  /* 0x0000002f236e7223 */ /* 0x040fe2000000006e */
[C---:B------:R-:W-:Y:S01]  /*114c0*/  FFMA R112, R35.reuse, R31, R112 ;  /* 0x0000001f23707223 */ /* 0x040fe20000000070 */
[----:B------:R-:W-:Y:S01]  /*114d0*/  FFMA R37, R35, R15, R34 ;  /* 0x0000000f23257223 */ /* 0x000fe20000000022 */
[----:B------:R-:W-:Y:S01]  /*114e0*/  FFMA R26, R72, R40, R163 ;  /* 0x00000028481a7223 */ /* 0x000fe200000000a3 */
[C---:B------:R-:W-:Y:S01]  /*114f0*/  FFMA R27, R73.reuse, R45, R32 ;  /* 0x0000002d491b7223 */ /* 0x040fe20000000020 */
[C---:B------:R-:W-:Y:S01]  /*11500*/  FFMA R35, R73.reuse, R29, R10 ;  /* 0x0000001d49237223 */ /* 0x040fe2000000000a */
[----:B-1----:R-:W-:Y:S01]  /*11510*/  FFMA R32, R56, R44, R189 ;  /* 0x0000002c38207223 */ /* 0x002fe200000000bd */
[----:B------:R-:W-:Y:S01]  /*11520*/  FFMA R33, R73, R41, R26 ;  /* 0x0000002949217223 */ /* 0x000fe2000000001a */
[C---:B------:R-:W-:Y:S01]  /*11530*/  FFMA R26, R74.reuse, R46, R27 ;  /* 0x0000002e4a1a7223 */ /* 0x040fe2000000001b */
[----:B------:R-:W-:Y:S01]  /*11540*/  FFMA R10, R74, R30, R35 ;  /* 0x0000001e4a0a7223 */ /* 0x000fe20000000023 */
[----:B------:R-:W-:Y:S01]  /*11550*/  FFMA R27, R57, R45, R32 ;  /* 0x0000002d391b7223 */ /* 0x000fe20000000020 */
[----:B------:R-:W-:Y:S01]  /*11560*/  LDS.128 R104, [R11+0x21f0] ;  /* 0x0021f0000b687984 */ /* 0x000fe20000000c00 */
        /* <DEDUP_REMOVED lines=13> */
[----:B--2---:R-:W-:Y:S01]  /*11640*/  FFMA R32, R52, R12, R177 ;  /* 0x0000000c34207223 */ /* 0x004fe200000000b1 */
[----:B------:R-:W-:Y:S01]  /*11650*/  FFMA R58, R58, R14, R57 ;  /* 0x0000000e3a3a7223 */ /* 0x000fe20000000039 */
[C---:B------:R-:W-:Y:S01]  /*11660*/  FFMA R109, R59.reuse, R43, R26 ;  /* 0x0000002b3b6d7223 */ /* 0x040fe2000000001a */
[----:B------:R-:W-:Y:S01]  /*11670*/  FFMA R137, R59, R31, R10 ;  /* 0x0000001f3b897223 */ /* 0x000fe2000000000a */
        /* <DEDUP_REMOVED lines=24> */
[----:B------:R-:W-:Y:S01]  /*11800*/  LDS.128 R68, [R11+0x30f0] ;  /* 0x0030f0000b447984 */ /* 0x000fe20000000c00 */
        /* <DEDUP_REMOVED lines=16> */
[----:B------:R-:W-:-:S02]  /*11910*/  FFMA R63, R125, R41, R10 ;  /* 0x000000297d3f7223 */ /* 0x000fc4000000000a */
[C---:B------:R-:W-:Y:S01]  /*11920*/  FFMA R48, R126.reuse, R14, R49 ;  /* 0x0000000e7e307223 */ /* 0x040fe20000000031 */
[C---:B------:R-:W-:Y:S01]  /*11930*/  FFMA R26, R126.reuse, R30, R51 ;  /* 0x0000001e7e1a7223 */ /* 0x040fe20000000033 */
[----:B------:R-:W-:Y:S02]  /*11940*/  FFMA R10, R126, R42, R63 ;  /* 0x0000002a7e0a7223 */ /* 0x000fe4000000003f */
        /* <DEDUP_REMOVED lines=15> */
[----:B------:R-:W1:Y:S03]  /*11a40*/  LDS.128 R48, [R11+0x3070] ;  /* 0x003070000b307984 */ /* 0x000e660000000c00 */
[C---:B------:R-:W-:Y:S01]  /*11a50*/  FFMA R117, R35.reuse, R47, R34 ;  /* 0x0000002f23757223 */ /* 0x040fe20000000022 */
[C---:B0-----:R-:W-:Y:S01]  /*11a60*/  FFMA R34, R52.reuse, R12, R139 ;  /* 0x0000000c34227223 */ /* 0x041fe2000000008b */
[----:B------:R-:W-:Y:S01]  /*11a70*/  FFMA R115, R35, R31, R10 ;  /* 0x0000001f23737223 */ /* 0x000fe2000000000a */
[C---:B------:R-:W-:Y:S01]  /*11a80*/  FFMA R26, R52.reuse, R28, R179 ;  /* 0x0000001c341a7223 */ /* 0x040fe200000000b3 */
        /* <DEDUP_REMOVED lines=8> */
[----:B------:R-:W-:-:S02]  /*11b10*/  FFMA R53, R53, R45, R52 ;  /* 0x0000002d35357223 */ /* 0x000fc40000000034 */
[----:B------:R-:W-:Y:S01]  /*11b20*/  FFMA R10, R54, R42, R65 ;  /* 0x0000002a360a7223 */ /* 0x000fe20000000041 */
[C---:B------:R-:W-:Y:S01]  /*11b30*/  FFMA R33, R55.reuse, R15, R26 ;  /* 0x0000000f37217223 */ /* 0x040fe2000000001a */
[----:B--2---:R-:W-:Y:S01]  /*11b40*/  FFMA R26, R56, R28, R183 ;  /* 0x0000001c381a7223 */ /* 0x004fe200000000b7 */
[C---:B------:R-:W-:Y:S01]  /*11b50*/  FFMA R80, R54.reuse, R30, R35 ;  /* 0x0000001e36507223 */ /* 0x040fe20000000023 */
[----:B------:R-:W-:Y:S01]  /*11b60*/  FFMA R54, R54, R46, R53 ;  /* 0x0000002e36367223 */ /* 0x000fe20000000035 */
[----:B------:R-:W-:Y:S01]  /*11b70*/  FFMA R91, R55, R43, R10 ;  /* 0x0000002b375b7223 */ /* 0x000fe2000000000a */
        /* <DEDUP_REMOVED lines=37> */
[----:B------:R-:W0:Y:S01]  /*11dd0*/  LDS.128 R56, [R11+0x3170] ;  /* 0x003170000b387984 */ /* 0x000e220000000c00 */
        /* <DEDUP_REMOVED lines=18> */
[----:B------:R-:W-:-:S02]  /*11f00*/  FFMA R65, R69, R13, R48 ;  /* 0x0000000d45417223 */ /* 0x000fc40000000030 */
[----:B------:R-:W2:Y:S01]  /*11f10*/  LDS.128 R48, [R11+0x1070] ;  /* 0x001070000b307984 */ /* 0x000ea20000000c00 */
[C---:B------:R-:W-:Y:S01]  /*11f20*/  FFMA R10, R68.reuse, R40, R173 ;  /* 0x00000028440a7223 */ /* 0x040fe200000000ad */
[C---:B------:R-:W-:Y:S01]  /*11f30*/  FFMA R26, R68.reuse, R28, R201 ;  /* 0x0000001c441a7223 */ /* 0x040fe200000000c9 */
[----:B------:R-:W-:Y:S02]  /*11f40*/  FFMA R68, R68, R44, R223 ;  /* 0x0000002c44447223 */ /* 0x000fe400000000df */
        /* <DEDUP_REMOVED lines=22> */
[----:B------:R-:W-:Y:S01]  /*120b0*/  IADD3 R76, R76, 0x20, RZ ;  /* 0x000000204c4c7810 */ /* 0x000fe20007ffe0ff */
[----:B------:R-:W-:Y:S01]  /*120c0*/  FFMA R58, R58, R46, R57 ;  /* 0x0000002e3a3a7223 */ /* 0x000fe20000000039 */
[----:B-1----:R-:W-:Y:S01]  /*120d0*/  FFMA R26, R52, R28, R239 ;  /* 0x0000001c341a7223 */ /* 0x002fe200000000ef */
[C---:B------:R-:W-:Y:S01]  /*120e0*/  FFMA R87, R59.reuse, R31, R10 ;  /* 0x0000001f3b577223 */ /* 0x040fe2000000000a */
[----:B------:R-:W-:Y:S01]  /*120f0*/  ISETP.GE.U32.AND P0, PT, R76, 0x60, PT ;  /* 0x000000604c00780c */ /* 0x000fe20003f06070 */
[C---:B------:R-:W-:Y:S01]  /*12100*/  FFMA R84, R59.reuse, R43, R84 ;  /* 0x0000002b3b547223 */ /* 0x040fe20000000054 */
[C---:B------:R-:W-:Y:S01]  /*12110*/  FFMA R66, R59.reuse, R15, R66 ;  /* 0x0000000f3b427223 */ /* 0x040fe20000000042 */
[----:B------:R-:W-:Y:S01]  /*12120*/  FFMA R89, R59, R47, R58 ;  /* 0x0000002f3b597223 */ /* 0x000fe2000000003a */
[C---:B------:R-:W-:Y:S01]  /*12130*/  FFMA R10, R52.reuse, R40, R237 ;  /* 0x00000028340a7223 */ /* 0x040fe200000000ed */
[----:B------:R-:W-:Y:S01]  /*12140*/  FFMA R56, R52, R12, R241 ;  /* 0x0000000c34387223 */ /* 0x000fe200000000f1 */
[-C--:B------:R-:W-:Y:S01]  /*12150*/  FFMA R124, R124, R44.reuse, R227 ;  /* 0x0000002c7c7c7223 */ /* 0x080fe200000000e3 */
[-C--:B------:R-:W-:Y:S01]  /*12160*/  FFMA R52, R52, R44.reuse, R243 ;  /* 0x0000002c34347223 */ /* 0x080fe200000000f3 */
[C---:B------:R-:W-:Y:S01]  /*12170*/  FFMA R59, R53.reuse, R29, R26 ;  /* 0x0000001d353b7223 */ /* 0x040fe2000000001a */
[C---:B--2---:R-:W-:Y:S01]  /*12180*/  FFMA R44, R48.reuse, R44, R79 ;  /* 0x0000002c302c7223 */ /* 0x044fe2000000004f */
        /* <DEDUP_REMOVED lines=21> */
[----:B------:R-:W-:-:S02]  /*122e0*/  IADD3 R22, P1, R22, 0x80, RZ ;  /* 0x0000008016167810 */ /* 0x000fc40007f3e0ff */
[----:B------:R-:W-:Y:S02]  /*122f0*/  IADD3 R18, P2, R18, 0x80, RZ ;  /* 0x0000008012127810 */ /* 0x000fe40007f5e0ff */
[----:B------:R-:W-:Y:S02]  /*12300*/  IADD3 R16, P3, R16, 0x80, RZ ;  /* 0x0000008010107810 */ /* 0x000fe40007f7e0ff */
[----:B------:R-:W-:Y:S01]  /*12310*/  IADD3 R20, P4, R20, 0x80, RZ ;  /* 0x0000008014147810 */ /* 0x000fe20007f9e0ff */
[-C--:B------:R-:W-:Y:S01]  /*12320*/  FFMA R127, R127, R47.reuse, R126 ;  /* 0x0000002f7f7f7223 */ /* 0x080fe2000000007e */
        /* <DEDUP_REMOVED lines=8> */
[----:B------:R-:W-:-:S02]  /*123b0*/  IADD3.X R23, RZ, R23, RZ, P1, !PT ;  /* 0x00000017ff177210 */ /* 0x000fc40000ffe4ff */
[----:B------:R-:W-:Y:S02]  /*123c0*/  IADD3.X R19, RZ, R19, RZ, P2, !PT ;  /* 0x00000013ff137210 */ /* 0x000fe400017fe4ff */
[----:B------:R-:W-:Y:S02]  /*123d0*/  IADD3.X R17, RZ, R17, RZ, P3, !PT ;  /* 0x00000011ff117210 */ /* 0x000fe40001ffe4ff */
[----:B------:R-:W-:Y:S01]  /*123e0*/  IADD3.X R21, RZ, R21, RZ, P4, !PT ;  /* 0x00000015ff157210 */ /* 0x000fe200027fe4ff */
[----:B------:R-:W-:Y:S01]  /*123f0*/  @P0 CALL.REL.NOINC `(.L_x_2) ;  /* 0x0000001000000944 */ /* 0x000fe20003c00000 */
[----:B------:R-:W-:Y:S05]  /*12400*/  BRA `(.L_x_3) ;  /* 0xffff73e000007947 */ /* 0x000fea000383ffff */
.L_x_2:
[----:B------:R-:W-:Y:S01]  /*12410*/  LOP3.LUT R0, R7, 0x7, RZ, 0xc0, !PT ;  /* 0x0000000707007812 */ /* 0x000fe200078ec0ff */
[----:B------:R-:W-:Y:S06]  /*12420*/  BAR.SYNC 0x0 ;  /* 0x0000000000007b1d */ /* 0x000fec0000000000 */
[C---:B------:R-:W-:Y:S01]  /*12430*/  IMAD R2, R5.reuse, 0x81, R0 ;  /* 0x0000008105027824 */ /* 0x040fe200078e0200 */
[----:B------:R-:W-:-:S02]  /*12440*/  SHF.L.U32 R5, R5, 0x2, RZ ;  /* 0x0000000205057819 */ /* 0x000fc400000006ff */
[----:B------:R-:W-:Y:S02]  /*12450*/  LEA R25, R8, R25, 0x7 ;  /* 0x0000001908197211 */ /* 0x000fe400078e38ff */
[----:B------:R-:W-:Y:S01]  /*12460*/  SHF.L.U32 R2, R2, 0x2, RZ ;  /* 0x0000000202027819 */ /* 0x000fe200000006ff */
[----:B------:R-:W-:Y:S01]  /*12470*/  IMAD R5, R0, 0x81, R5 ;  /* 0x0000008100057824 */ /* 0x000fe200078e0205 */
[C---:B------:R-:W-:Y:S02]  /*12480*/  ISETP.GE.AND P0, PT, R9.reuse, c[0x0][0x188], PT ;  /* 0x0000620009007a0c */ /* 0x040fe40003f06270 */
[----:B------:R-:W-:Y:S01]  /*12490*/  LOP3.LUT R10, R9, 0x1, RZ, 0xfc, !PT ;  /* 0x00000001090a7812 */ /* 0x000fe200078efcff */
[----:B------:R-:W-:Y:S01]  /*124a0*/  STS.128 [R2.X4], R36 ;  /* 0x0000002402007388 */ /* 0x000fe20000004c00 */
[----:B------:R-:W-:Y:S02]  /*124b0*/  ISETP.LT.AND P3, PT, R25, 0x1, !P0 ;  /* 0x000000011900780c */ /* 0x000fe40004761270 */
[----:B------:R-:W-:Y:S01]  /*124c0*/  ISETP.LT.AND P0, PT, R8, RZ, !P0 ;  /* 0x000000ff0800720c */ /* 0x000fe20004701270 */
[----:B------:R-:W-:Y:S01]  /*124d0*/  STS.128 [R2.X4+0x80], R60 ;  /* 0x0000803c02007388 */ /* 0x000fe20000004c00 */
[----:B------:R-:W-:-:S02]  /*124e0*/  MOV R6, 0x4 ;  /* 0x0000000400067802 */ /* 0x000fc40000000f00 */
[----:B------:R-:W-:Y:S01]  /*124f0*/  ISETP.GE.AND P1, PT, R25, 0x1, PT ;  /* 0x000000011900780c */ /* 0x000fe20003f26270 */
[----:B------:R-:W-:Y:S01]  /*12500*/  STS.128 [R2.X4+0x100], R32 ;  /* 0x0001002002007388 */ /* 0x000fe20000004c00 */
[C---:B------:R-:W-:Y:S02]  /*12510*/  LOP3.LUT R0, R9.reuse, 0x2, RZ, 0xfc, !PT ;  /* 0x0000000209007812 */ /* 0x040fe400078efcff */
[----:B------:R-:W-:Y:S01]  /*12520*/  LOP3.LUT R4, R9, 0x3, RZ, 0xfc, !PT ;  /* 0x0000000309047812 */ /* 0x000fe200078efcff */
[----:B------:R-:W-:Y:S01]  /*12530*/  STS.128 [R2.X4+0x180], R64 ;  /* 0x0001804002007388 */ /* 0x000fe20000004c00 */
[C---:B------:R-:W-:Y:S02]  /*12540*/  ISETP.GE.AND P4, PT, R10.reuse, c[0x0][0x188], PT ;  /* 0x000062000a007a0c */ /* 0x040fe40003f86270 */
[----:B------:R-:W-:Y:S01]  /*12550*/  ISETP.LT.AND P5, PT, R10, c[0x0][0x188], !P1 ;  /* 0x000062000a007a0c */ /* 0x000fe20004fa1270 */
[----:B------:R-:W-:Y:S01]  /*12560*/  STS.64 [R2.X4+0x408], R118 ;  /* 0x0004087602007388 */ /* 0x000fe20000004a00 */
[----:B------:R-:W-:-:S02]  /*12570*/  ISETP.LT.AND P6, PT, R0, c[0x0][0x188], !P1 ;  /* 0x0000620000007a0c */ /* 0x000fc40004fc1270 */
[----:B------:R-:W-:Y:S01]  /*12580*/  ISETP.LT.AND P1, PT, R4, c[0x0][0x188], !P1 ;  /* 0x0000620004007a0c */ /* 0x000fe20004f21270 */
[----:B------:R-:W-:Y:S01]  /*12590*/  STS.64 [R2.X4+0x208], R112 ;  /* 0x0002087002007388 */ /* 0x000fe20000004a00 */
[----:B------:R-:W-:Y:S02]  /*125a0*/  ISETP.LT.AND P4, PT, R8, RZ, !P4 ;  /* 0x000000ff0800720c */ /* 0x000fe40006781270 */
[----:B------:R-:W-:Y:S01]  /*125b0*/  ISETP.GE.AND P2, PT, R0, c[0x0][0x188], PT ;  /* 0x0000620000007a0c */ /* 0x000fe20003f46270 */
[----:B------:R-:W-:Y:S03]  /*125c0*/  STS.64 [R2.X4+0x610], R110 ;  /* 0x0006106e02007388 */ /* 0x000fe60000004a00 */
[----:B------:R-:W-:Y:S01]  /*125d0*/  ISETP.LT.AND P2, PT, R8, RZ, !P2 ;  /* 0x000000ff0800720c */ /* 0x000fe20005741270 */
[----:B------:R-:W-:Y:S04]  /*125e0*/  STS.64 [R2.X4+0x410], R108 ;  /* 0x0004106c02007388 */ /* 0x000fe80000004a00 */
        /* <DEDUP_REMOVED lines=12> */
[----:B------:R-:W-:Y:S04]  /*126b0*/  STS [R2.X4+0x204], R131 ;  /* 0x0002048302007388 */ /* 0x000fe80000004800 */
        /* <DEDUP_REMOVED lines=15> */
[----:B------:R-:W-:Y:S06]  /*127b0*/  BAR.SYNC 0x0 ;  /* 0x0000000000007b1d */ /* 0x000fec0000000000 */
[----:B------:R-:W0:Y:S01]  /*127c0*/  LDS R7, [R5.X4] ;  /* 0x0000000005077984 */ /* 0x000e220000004800 */
[----:B------:R-:W-:-:S03]  /*127d0*/  IMAD.WIDE R2, R9, R6, c[0x0][0x180] ;  /* 0x0000600009027625 */ /* 0x000fc600078e0206 */
[----:B------:R-:W1:Y:S04]  /*127e0*/  LDS R17, [R5.X4+0x1020] ;  /* 0x0010200005117984 */ /* 0x000e680000004800 */
[----:B------:R-:W2:Y:S04]  /*127f0*/  LDS R21, [R5.X4+0x2040] ;  /* 0x0020400005157984 */ /* 0x000ea80000004800 */
[----:B------:R-:W3:Y:S04]  /*12800*/  LDS R27, [R5.X4+0x3060] ;  /* 0x00306000051b7984 */ /* 0x000ee80000004800 */
[----:B------:R-:W4:Y:S04]  /*12810*/  LDS R31, [R5.X4+0x4080] ;  /* 0x00408000051f7984 */ /* 0x000f280000004800 */
[----:B------:R-:W5:Y:S04]  /*12820*/  LDS R35, [R5.X4+0x50a0] ;  /* 0x0050a00005237984 */ /* 0x000f680000004800 */
[----:B------:R-:W0:Y:S04]  /*12830*/  LDS R37, [R5.X4+0x60c0] ;  /* 0x0060c00005257984 */ /* 0x000e280000004800 */
[----:B------:R-:W0:Y:S04]  /*12840*/  LDS R11, [R5.X4+0x4] ;  /* 0x00000400050b7984 */ /* 0x000e280000004800 */
[----:B------:R-:W0:Y:S04]  /*12850*/  LDS R39, [R5.X4+0x70e0] ;  /* 0x0070e00005277984 */ /* 0x000e280000004800 */
[----:B------:R-:W0:Y:S04]  /*12860*/  LDS R13, [R5.X4+0x8] ;  /* 0x00000800050d7984 */ /* 0x000e280000004800 */
[----:B------:R-:W0:Y:S04]  /*12870*/  LDS R15, [R5.X4+0xc] ;  /* 0x00000c00050f7984 */ /* 0x000e280000004800 */
[----:B------:R-:W0:Y:S04]  /*12880*/  LDS R41, [R5.X4+0x8100] ;  /* 0x0081000005297984 */ /* 0x000e280000004800 */
[----:B------:R-:W0:Y:S04]  /*12890*/  LDS R43, [R5.X4+0x9120] ;  /* 0x00912000052b7984 */ /* 0x000e280000004800 */
[----:B------:R-:W0:Y:S04]  /*128a0*/  LDS R19, [R5.X4+0x1024] ;  /* 0x0010240005137984 */ /* 0x000e280000004800 */
[----:B------:R-:W1:Y:S04]  /*128b0*/  LDS R45, [R5.X4+0xa140] ;  /* 0x00a14000052d7984 */ /* 0x000e680000004800 */
[----:B------:R-:W2:Y:S04]  /*128c0*/  LDS R23, [R5.X4+0x2044] ;  /* 0x0020440005177984 */ /* 0x000ea80000004800 */
[----:B------:R-:W3:Y:S04]  /*128d0*/  LDS R47, [R5.X4+0xb160] ;  /* 0x00b16000052f7984 */ /* 0x000ee80000004800 */
[----:B------:R-:W4:Y:S04]  /*128e0*/  LDS R29, [R5.X4+0x3064] ;  /* 0x00306400051d7984 */ /* 0x000f280000004800 */
[----:B------:R-:W5:Y:S04]  /*128f0*/  LDS R49, [R5.X4+0xc180] ;  /* 0x00c1800005317984 */ /* 0x000f680000004800 */
[----:B------:R-:W5:Y:S04]  /*12900*/  LDS R33, [R5.X4+0x4084] ;  /* 0x0040840005217984 */ /* 0x000f680000004800 */
[----:B------:R-:W5:Y:S04]  /*12910*/  LDS R51, [R5.X4+0xd1a0] ;  /* 0x00d1a00005337984 */ /* 0x000f680000004800 */
[----:B------:R-:W5:Y:S04]  /*12920*/  LDS R53, [R5.X4+0xe1c0] ;  /* 0x00e1c00005357984 */ /* 0x000f680000004800 */
[----:B------:R-:W5:Y:S04]  /*12930*/  LDS R55, [R5.X4+0xf1e0] ;  /* 0x00f1e00005377984 */ /* 0x000f680000004800 */
[----:B0-----:R-:W-:Y:S01]  /*12940*/  @P3 STG.E [R2.64], R7 ;  /* 0x0000000702003986 */ /* 0x001fe2000c101904 */
[----:B------:R-:W-:-:S03]  /*12950*/  ISETP.GE.AND P3, PT, R4, c[0x0][0x188], PT ;  /* 0x0000620004007a0c */ /* 0x000fc60003f66270 */
[----:B-1----:R-:W-:Y:S01]  /*12960*/  @P0 STG.E [R2.64], R17 ;  /* 0x0000001102000986 */ /* 0x002fe2000c101904 */
[----:B------:R-:W-:-:S03]  /*12970*/  ISETP.LT.AND P3, PT, R8, RZ, !P3 ;  /* 0x000000ff0800720c */ /* 0x000fc60005f61270 */
[----:B--2---:R-:W-:Y:S04]  /*12980*/  @P0 STG.E [R2.64], R21 ;  /* 0x0000001502000986 */ /* 0x004fe8000c101904 */
[----:B---3--:R-:W-:Y:S04]  /*12990*/  @P0 STG.E [R2.64], R27 ;  /* 0x0000001b02000986 */ /* 0x008fe8000c101904 */
[----:B----4-:R-:W-:Y:S04]  /*129a0*/  @P0 STG.E [R2.64], R31 ;  /* 0x0000001f02000986 */ /* 0x010fe8000c101904 */
[----:B-----5:R-:W-:Y:S04]  /*129b0*/  @P0 STG.E [R2.64], R35 ;  /* 0x0000002302000986 */ /* 0x020fe8000c101904 */
[----:B------:R-:W-:Y:S04]  /*129c0*/  @P0 STG.E [R2.64], R37 ;  /* 0x0000002502000986 */ /* 0x000fe8000c101904 */
[----:B------:R-:W-:Y:S04]  /*129d0*/  @P5 STG.E [R2.64+0x4], R11 ;  /* 0x0000040b02005986 */ /* 0x000fe8000c101904 */
[----:B------:R-:W-:Y:S04]  /*129e0*/  @P0 STG.E [R2.64], R39 ;  /* 0x0000002702000986 */ /* 0x000fe8000c101904 */
[----:B------:R-:W0:Y:S04]  /*129f0*/  LDS R7, [R5.X4+0x1028] ;  /* 0x0010280005077984 */ /* 0x000e280000004800 */
[----:B------:R-:W-:Y:S04]  /*12a00*/  @P6 STG.E [R2.64+0x8], R13 ;  /* 0x0000080d02006986 */ /* 0x000fe8000c101904 */
[----:B------:R-:W-:Y:S04]  /*12a10*/  @P1 STG.E [R2.64+0xc], R15 ;  /* 0x00000c0f02001986 */ /* 0x000fe8000c101904 */
[----:B------:R-:W-:Y:S04]  /*12a20*/  @P0 STG.E [R2.64], R41 ;  /* 0x0000002902000986 */ /* 0x000fe8000c101904 */
[----:B------:R-:W1:Y:S04]  /*12a30*/  LDS R11, [R5.X4+0x2048] ;  /* 0x00204800050b7984 */ /* 0x000e680000004800 */
[----:B------:R-:W2:Y:S04]  /*12a40*/  LDS R9, [R5.X4+0x102c] ;  /* 0x00102c0005097984 */ /* 0x000ea80000004800 */
[----:B------:R-:W-:Y:S04]  /*12a50*/  @P0 STG.E [R2.64], R43 ;  /* 0x0000002b02000986 */ /* 0x000fe8000c101904 */
[----:B------:R-:W-:Y:S04]  /*12a60*/  @P4 STG.E [R2.64+0x4], R19 ;  /* 0x0000041302004986 */ /* 0x000fe8000c101904 */
[----:B------:R-:W3:Y:S04]  /*12a70*/  LDS R15, [R5.X4+0x3068] ;  /* 0x00306800050f7984 */ /* 0x000ee80000004800 */
[----:B------:R-:W4:Y:S04]  /*12a80*/  LDS R13, [R5.X4+0x204c] ;  /* 0x00204c00050d7984 */ /* 0x000f280000004800 */
[----:B------:R-:W-:Y:S04]  /*12a90*/  @P0 STG.E [R2.64], R45 ;  /* 0x0000002d02000986 */ /* 0x000fe8000c101904 */
[----:B------:R-:W-:Y:S04]  /*12aa0*/  @P4 STG.E [R2.64+0x4], R23 ;  /* 0x0000041702004986 */ /* 0x000fe8000c101904 */
[----:B------:R-:W5:Y:S04]  /*12ab0*/  LDS R19, [R5.X4+0x4088] ;  /* 0x0040880005137984 */ /* 0x000f680000004800 */
[----:B------:R-:W0:Y:S04]  /*12ac0*/  LDS R17, [R5.X4+0x306c] ;  /* 0x00306c0005117984 */ /* 0x000e280000004800 */
[----:B------:R-:W-:Y:S04]  /*12ad0*/  @P0 STG.E [R2.64], R47 ;  /* 0x0000002f02000986 */ /* 0x000fe8000c101904 */
[----:B------:R-:W-:Y:S04]  /*12ae0*/  @P4 STG.E [R2.64+0x4], R29 ;  /* 0x0000041d02004986 */ /* 0x000fe8000c101904 */
[----:B------:R-:W0:Y:S04]  /*12af0*/  LDS R25, [R5.X4+0x50a4] ;  /* 0x0050a40005197984 */ /* 0x000e280000004800 */
[----:B------:R-:W0:Y:S04]  /*12b00*/  LDS R23, [R5.X4+0x50a8] ;  /* 0x0050a80005177984 */ /* 0x000e280000004800 */
[----:B------:R-:W0:Y:S04]  /*12b10*/  LDS R21, [R5.X4+0x408c] ;  /* 0x00408c0005157984 */ /* 0x000e280000004800 */
[----:B------:R-:W-:Y:S04]  /*12b20*/  @P0 STG.E [R2.64], R49 ;  /* 0x0000003102000986 */ /* 0x000fe8000c101904 */
[----:B------:R-:W-:Y:S04]  /*12b30*/  @P4 STG.E [R2.64+0x4], R33 ;  /* 0x0000042102004986 */ /* 0x000fe8000c101904 */
[----:B------:R-:W0:Y:S04]  /*12b40*/  LDS R31, [R5.X4+0x60c4] ;  /* 0x0060c400051f7984 */ /* 0x000e280000004800 */
[----:B------:R-:W0:Y:S04]  /*12b50*/  LDS R29, [R5.X4+0x60c8] ;  /* 0x0060c800051d7984 */ /* 0x000e280000004800 */
[----:B------:R-:W0:Y:S04]  /*12b60*/  LDS R27, [R5.X4+0x50ac] ;  /* 0x0050ac00051b7984 */ /* 0x000e280000004800 */
[----:B------:R-:W-:Y:S04]  /*12b70*/  @P0 STG.E [R2.64], R51 ;  /* 0x0000003302000986 */ /* 0x000fe8000c101904 */
        /* <DEDUP_REMOVED lines=29> */
[----:B0-----:R0:W-:Y:S04]  /*12d50*/  @P2 STG.E [R2.64+0x8], R7 ;  /* 0x0000080702002986 */ /* 0x0011e8000c101904 */
[----:B-1----:R0:W-:Y:S04]  /*12d60*/  @P2 STG.E [R2.64+0x8], R11 ;  /* 0x0000080b02002986 */ /* 0x0021e8000c101904 */
[----:B--2---:R0:W-:Y:S04]  /*12d70*/  @P3 STG.E [R2.64+0xc], R9 ;  /* 0x00000c0902003986 */ /* 0x0041e8000c101904 */
[----:B---3--:R0:W-:Y:S04]  /*12d80*/  @P2 STG.E [R2.64+0x8], R15 ;  /* 0x0000080f02002986 */ /* 0x0081e8000c101904 */
[----:B----4-:R0:W-:Y:S04]  /*12d90*/  @P3 STG.E [R2.64+0xc], R13 ;  /* 0x00000c0d02003986 */ /* 0x0101e8000c101904 */
[----:B-----5:R0:W-:Y:S04]  /*12da0*/  @P2 STG.E [R2.64+0x8], R19 ;  /* 0x0000081302002986 */ /* 0x0201e8000c101904 */
[----:B------:R0:W-:Y:S04]  /*12db0*/  @P3 STG.E [R2.64+0xc], R17 ;  /* 0x00000c1102003986 */ /* 0x0001e8000c101904 */
        /* <DEDUP_REMOVED lines=32> */
[----:B------:R0:W-:Y:S01]  /*12fc0*/  @P3 STG.E [R2.64+0xc], R81 ;  /* 0x00000c5102003986 */ /* 0x0001e2000c101904 */
[----:B------:R-:W-:Y:S05]  /*12fd0*/  @!P3 EXIT ;  /* 0x000000000000b94d */ /* 0x000fea0003800000 */
[----:B------:R-:W1:Y:S04]  /*12fe0*/  LDS R5, [R5.X4+0xf1ec] ;  /* 0x00f1ec0005057984 */ /* 0x000e680000004800 */
[----:B-1----:R-:W-:Y:S01]  /*12ff0*/  STG.E [R2.64+0xc], R5 ;  /* 0x00000c0502007986 */ /* 0x002fe2000c101904 */
[----:B------:R-:W-:Y:S05]  /*13000*/  EXIT ;  /* 0x000000000000794d */ /* 0x000fea0003800000 */
.L_x_4:
[----:B------:R-:W-:-:S00]  /*13010*/  BRA `(.L_x_4) ;  /* 0xfffffff000007947 */ /* 0x000fc0000383ffff */
[----:B------:R-:W-:-:S00]  /*13020*/  NOP ;  /* 0x0000000000007918 */ /* 0x000fc00000000000 */
        /* <DEDUP_REMOVED lines=13> */
.L_x_5:


//--------------------- .nv.shared.triton_mm_plus_mm --------------------------
	.section	.nv.shared.triton_mm_plus_mm,"aw",@nobits
	.align	16
